	.target	sm_100a

	.elftype	@"ET_EXEC"


//--------------------- .note.nv.tkinfo           --------------------------
	.section	.note.nv.tkinfo,"",@"SHT_NOTE"
	.sectionflags	@"SHF_NOTE_NV_TKINFO"
	.tkinfo
        /*0018*/ 	.word	0x00000081
        /*0030*/ 	.string	""
        /*0030*/ 	.string	"ptxas-blackwell"
        /*0030*/ 	.string	"Cuda compilation tools, release 12.9, V12.9.86"
        /*0030*/ 	.string	"Build cuda_12.9.r12.9/compiler.36037853_0"
        /*0030*/ 	.string	"-v  -suppress-debug-info  -lineinfo  -arch sm_100a "



//--------------------- .note.nv.cuver            --------------------------
	.section	.note.nv.cuver,"",@"SHT_NOTE"
	.sectionflags	@"SHF_NOTE_NV_CUVER"
        /*0018*/ 	.short	0x0001
        /*001a*/ 	.short	0x0064
        /*001c*/ 	.short	0x0001
        /*001e*/ 	.short	0x0000
        /*0020*/ 	.short	0x0001
        /*0022*/ 	.short	0x0000


//--------------------- .nv.info                  --------------------------
	.section	.nv.info,"",@"SHT_CUDA_INFO"
	.align	4


	//----- nvinfo : EIATTR_REGCOUNT
	.align		4
        /*0000*/ 	.byte	0x04, 0x2f
        /*0002*/ 	.short	(.L_4 - .L_3)
	.align		4
.L_3:
        /*0004*/ 	.word	index@(gluon_tcgen05)
        /*0008*/ 	.word	0x00000047


	//----- nvinfo : EIATTR_FRAME_SIZE
	.align		4
.L_4:
        /*000c*/ 	.byte	0x04, 0x11
        /*000e*/ 	.short	(.L_6 - .L_5)
	.align		4
.L_5:
        /*0010*/ 	.word	index@($__internal_2_$__cuda_sm10x_tcgen05_guardrail_trap_unallocated_columns_being_dealloced)
        /*0014*/ 	.word	0x00000000


	//----- nvinfo : EIATTR_FRAME_SIZE
	.align		4
.L_6:
        /*0018*/ 	.byte	0x04, 0x11
        /*001a*/ 	.short	(.L_8 - .L_7)
	.align		4
.L_7:
        /*001c*/ 	.word	index@($__internal_1_$__cuda_sm10x_tcgen05_guardrail_trap_phase_invalid_during_alloc)
        /*0020*/ 	.word	0x00000000


	//----- nvinfo : EIATTR_FRAME_SIZE
	.align		4
.L_8:
        /*0024*/ 	.byte	0x04, 0x11
        /*0026*/ 	.short	(.L_10 - .L_9)
	.align		4
.L_9:
        /*0028*/ 	.word	index@($__internal_0_$__cuda_sm10x_tcgen05_guardrail_trap_col_being_dealloced_not_returned_by_alloc)
        /*002c*/ 	.word	0x00000000


	//----- nvinfo : EIATTR_FRAME_SIZE
	.align		4
.L_10:
        /*0030*/ 	.byte	0x04, 0x11
        /*0032*/ 	.short	(.L_12 - .L_11)
	.align		4
.L_11:
        /*0034*/ 	.word	index@(gluon_tcgen05)
        /*0038*/ 	.word	0x00000000


	//----- nvinfo : EIATTR_MIN_STACK_SIZE
	.align		4
.L_12:
        /*003c*/ 	.byte	0x04, 0x12
        /*003e*/ 	.short	(.L_14 - .L_13)
	.align		4
.L_13:
        /*0040*/ 	.word	index@(gluon_tcgen05)
        /*0044*/ 	.word	0x00000000
.L_14:


//--------------------- .nv.info.gluon_tcgen05    --------------------------
	.section	.nv.info.gluon_tcgen05,"",@"SHT_CUDA_INFO"
	.sectionflags	@""
	.align	4


	//----- nvinfo : EIATTR_CUDA_API_VERSION
	.align		4
        /*0000*/ 	.byte	0x04, 0x37
        /*0002*/ 	.short	(.L_16 - .L_15)
.L_15:
        /*0004*/ 	.word	0x00000081


	//----- nvinfo : EIATTR_KPARAM_INFO
	.align		4
.L_16:
        /*0008*/ 	.byte	0x04, 0x17
        /*000a*/ 	.short	(.L_18 - .L_17)
.L_17:
        /*000c*/ 	.word	0x00000000
        /*0010*/ 	.short	0x000a
        /*0012*/ 	.short	0x0048
        /*0014*/ 	.byte	0x00, 0xf4, 0x21, 0x00


	//----- nvinfo : EIATTR_KPARAM_INFO
	.align		4
.L_18:
        /*0018*/ 	.byte	0x04, 0x17
        /*001a*/ 	.short	(.L_20 - .L_19)
.L_19:
        /*001c*/ 	.word	0x00000000
        /*0020*/ 	.short	0x0009
        /*0022*/ 	.short	0x0040
        /*0024*/ 	.byte	0x00, 0xf4, 0x21, 0x00


	//----- nvinfo : EIATTR_KPARAM_INFO
	.align		4
.L_20:
        /*0028*/ 	.byte	0x04, 0x17
        /*002a*/ 	.short	(.L_22 - .L_21)
.L_21:
        /*002c*/ 	.word	0x00000000
        /*0030*/ 	.short	0x0008
        /*0032*/ 	.short	0x0038
        /*0034*/ 	.byte	0x00, 0xf0, 0x21, 0x00


	//----- nvinfo : EIATTR_KPARAM_INFO
	.align		4
.L_22:
        /*0038*/ 	.byte	0x04, 0x17
        /*003a*/ 	.short	(.L_24 - .L_23)
.L_23:
        /*003c*/ 	.word	0x00000000
        /*0040*/ 	.short	0x0007
        /*0042*/ 	.short	0x0030
        /*0044*/ 	.byte	0x00, 0xf0, 0x21, 0x00


	//----- nvinfo : EIATTR_KPARAM_INFO
	.align		4
.L_24:
        /*0048*/ 	.byte	0x04, 0x17
        /*004a*/ 	.short	(.L_26 - .L_25)
.L_25:
        /*004c*/ 	.word	0x00000000
        /*0050*/ 	.short	0x0006
        /*0052*/ 	.short	0x0028
        /*0054*/ 	.byte	0x00, 0xf0, 0x21, 0x00


	//----- nvinfo : EIATTR_KPARAM_INFO
	.align		4
.L_26:
        /*0058*/ 	.byte	0x04, 0x17
        /*005a*/ 	.short	(.L_28 - .L_27)
.L_27:
        /*005c*/ 	.word	0x00000000
        /*0060*/ 	.short	0x0005
        /*0062*/ 	.short	0x0020
        /*0064*/ 	.byte	0x00, 0xf0, 0x11, 0x00


	//----- nvinfo : EIATTR_KPARAM_INFO
	.align		4
.L_28:
        /*0068*/ 	.byte	0x04, 0x17
        /*006a*/ 	.short	(.L_30 - .L_29)
.L_29:
        /*006c*/ 	.word	0x00000000
        /*0070*/ 	.short	0x0004
        /*0072*/ 	.short	0x001c
        /*0074*/ 	.byte	0x00, 0xf0, 0x11, 0x00


	//----- nvinfo : EIATTR_KPARAM_INFO
	.align		4
.L_30:
        /*0078*/ 	.byte	0x04, 0x17
        /*007a*/ 	.short	(.L_32 - .L_31)
.L_31:
        /*007c*/ 	.word	0x00000000
        /*0080*/ 	.short	0x0003
        /*0082*/ 	.short	0x0018
        /*0084*/ 	.byte	0x00, 0xf0, 0x11, 0x00


	//----- nvinfo : EIATTR_KPARAM_INFO
	.align		4
.L_32:
        /*0088*/ 	.byte	0x04, 0x17
        /*008a*/ 	.short	(.L_34 - .L_33)
.L_33:
        /*008c*/ 	.word	0x00000000
        /*0090*/ 	.short	0x0002
        /*0092*/ 	.short	0x0010
        /*0094*/ 	.byte	0x00, 0xf4, 0x21, 0x00


	//----- nvinfo : EIATTR_KPARAM_INFO
	.align		4
.L_34:
        /*0098*/ 	.byte	0x04, 0x17
        /*009a*/ 	.short	(.L_36 - .L_35)
.L_35:
        /*009c*/ 	.word	0x00000000
        /*00a0*/ 	.short	0x0001
        /*00a2*/ 	.short	0x0008
        /*00a4*/ 	.byte	0x00, 0xf4, 0x21, 0x00


	//----- nvinfo : EIATTR_KPARAM_INFO
	.align		4
.L_36:
        /*00a8*/ 	.byte	0x04, 0x17
        /*00aa*/ 	.short	(.L_38 - .L_37)
.L_37:
        /*00ac*/ 	.word	0x00000000
        /*00b0*/ 	.short	0x0000
        /*00b2*/ 	.short	0x0000
        /*00b4*/ 	.byte	0x00, 0xf4, 0x21, 0x00


	//----- nvinfo : EIATTR_AT_ENTRY_FRAGMENTS
	.align		4
.L_38:
        /*00b8*/ 	.byte	0x04, 0x4f
        /*00ba*/ 	.short	(.L_40 - .L_39)


	//   ....[0]....
.L_39:
        /*00bc*/ 	.word	0x00000004


	//----- nvinfo : EIATTR_RESERVED_SMEM_USED
	.align		4
.L_40:
        /*00c0*/ 	.byte	0x01, 0x41
	.zero		2


	//----- nvinfo : EIATTR_SPARSE_MMA_MASK
	.align		4
        /*00c4*/ 	.byte	0x03, 0x50
        /*00c6*/ 	.short	0x0000


	//----- nvinfo : EIATTR_TCGEN05_1CTA_USED
	.align		4
        /*00c8*/ 	.byte	0x01, 0x51
	.zero		2


	//----- nvinfo : EIATTR_MAXREG_COUNT
	.align		4
        /*00cc*/ 	.byte	0x03, 0x1b
        /*00ce*/ 	.short	0x00ff


	//----- nvinfo : EIATTR_NUM_BARRIERS
	.align		4
        /*00d0*/ 	.byte	0x02, 0x4c
        /*00d2*/ 	.byte	0x01
	.zero		1


	//----- nvinfo : EIATTR_INT_WARP_WIDE_INSTR_OFFSETS
	.align		4
        /*00d4*/ 	.byte	0x04, 0x31
        /*00d6*/ 	.short	(.L_42 - .L_41)


	//   ....[0]....
.L_41:
        /*00d8*/ 	.word	0x00001670


	//   ....[1]....
        /*00dc*/ 	.word	0x00001690


	//   ....[2]....
        /*00e0*/ 	.word	0x00001710


	//   ....[3]....
        /*00e4*/ 	.word	0x000019e0


	//   ....[4]....
        /*00e8*/ 	.word	0x000019f0


	//   ....[5]....
        /*00ec*/ 	.word	0x00001a00


	//   ....[6]....
        /*00f0*/ 	.word	0x00001a10


	//   ....[7]....
        /*00f4*/ 	.word	0x00001c00


	//   ....[8]....
        /*00f8*/ 	.word	0x00001c10


	//   ....[9]....
        /*00fc*/ 	.word	0x00001d80


	//   ....[10]....
        /*0100*/ 	.word	0x00001dd0


	//   ....[11]....
        /*0104*/ 	.word	0x00001de0


	//   ....[12]....
        /*0108*/ 	.word	0x00001e10


	//   ....[13]....
        /*010c*/ 	.word	0x00001f90


	//   ....[14]....
        /*0110*/ 	.word	0x00001fa0


	//   ....[15]....
        /*0114*/ 	.word	0x000022d0


	//   ....[16]....
        /*0118*/ 	.word	0x000022e0


	//   ....[17]....
        /*011c*/ 	.word	0x00002750


	//   ....[18]....
        /*0120*/ 	.word	0x000027a0


	//----- nvinfo : EIATTR_COOP_GROUP_MASK_REGIDS
	.align		4
.L_42:
        /*0124*/ 	.byte	0x04, 0x29
        /*0126*/ 	.short	(.L_44 - .L_43)


	//   ....[0]....
.L_43:
        /*0128*/ 	.word	0xffffffff


	//   ....[1]....
        /*012c*/ 	.word	0xffffffff


	//   ....[2]....
        /*0130*/ 	.word	0xffffffff


	//   ....[3]....
        /*0134*/ 	.word	0xffffffff


	//   ....[4]....
        /*0138*/ 	.word	0xffffffff


	//   ....[5]....
        /*013c*/ 	.word	0xffffffff


	//   ....[6]....
        /*0140*/ 	.word	0xffffffff


	//   ....[7]....
        /*0144*/ 	.word	0xffffffff


	//   ....[8]....
        /*0148*/ 	.word	0xffffffff


	//   ....[9]....
        /*014c*/ 	.word	0xffffffff


	//----- nvinfo : EIATTR_COOP_GROUP_INSTR_OFFSETS
	.align		4
.L_44:
        /*0150*/ 	.byte	0x04, 0x28
        /*0152*/ 	.short	(.L_46 - .L_45)


	//   ....[0]....
.L_45:
        /*0154*/ 	.word	0x00000050


	//   ....[1]....
        /*0158*/ 	.word	0x00000310


	//   ....[2]....
        /*015c*/ 	.word	0x000004f0


	//   ....[3]....
        /*0160*/ 	.word	0x00000980


	//   ....[4]....
        /*0164*/ 	.word	0x00000ac0


	//   ....[5]....
        /*0168*/ 	.word	0x00000fa0


	//   ....[6]....
        /*016c*/ 	.word	0x000010e0


	//   ....[7]....
        /*0170*/ 	.word	0x00001530


	//   ....[8]....
        /*0174*/ 	.word	0x000025e0


	//   ....[9]....
        /*0178*/ 	.word	0x00002850


	//----- nvinfo : EIATTR_VRC_CTA_INIT_COUNT
	.align		4
.L_46:
        /*017c*/ 	.byte	0x02, 0x4a
        /*017e*/ 	.byte	0x80
	.zero		1


	//----- nvinfo : EIATTR_MBARRIER_INSTR_OFFSETS
	.align		4
        /*0180*/ 	.byte	0x04, 0x39
        /*0182*/ 	.short	(.L_48 - .L_47)


	//   ....[0]....
.L_47:
        /*0184*/ 	.word	0x00001730
        /*0188*/ 	.word	0x000000ff
        /*018c*/ 	.word	0x00006000
        /*0190*/ 	.short	0x0100
        /*0192*/ 	.byte	0x08
	.zero		1


	//   ....[1]....
        /*0194*/ 	.word	0x00001740
        /*0198*/ 	.word	0x000000ff
        /*019c*/ 	.word	0x00006020
        /*01a0*/ 	.short	0x0100
        /*01a2*/ 	.byte	0x08
	.zero		1


	//   ....[2]....
        /*01a4*/ 	.word	0x000017f0
        /*01a8*/ 	.word	0x000000ff
        /*01ac*/ 	.word	0x00006008
        /*01b0*/ 	.short	0x0100
        /*01b2*/ 	.byte	0x08
	.zero		1


	//   ....[3]....
        /*01b4*/ 	.word	0x00001800
        /*01b8*/ 	.word	0x000000ff
        /*01bc*/ 	.word	0x00006028
        /*01c0*/ 	.short	0x0100
        /*01c2*/ 	.byte	0x08
	.zero		1


	//   ....[4]....
        /*01c4*/ 	.word	0x00001910
        /*01c8*/ 	.word	0x000000ff
        /*01cc*/ 	.word	0x00006010
        /*01d0*/ 	.short	0x0100
        /*01d2*/ 	.byte	0x08
	.zero		1


	//   ....[5]....
        /*01d4*/ 	.word	0x00001920
        /*01d8*/ 	.word	0x000000ff
        /*01dc*/ 	.word	0x00006030
        /*01e0*/ 	.short	0x0100
        /*01e2*/ 	.byte	0x08
	.zero		1


	//   ....[6]....
        /*01e4*/ 	.word	0x00001af0
        /*01e8*/ 	.word	0x000000ff
        /*01ec*/ 	.word	0x00006000
        /*01f0*/ 	.short	0x010a
        /*01f2*/ 	.byte	0x08
	.zero		1


	//   ....[7]....
        /*01f4*/ 	.word	0x00001c60
        /*01f8*/ 	.word	0x000000ff
        /*01fc*/ 	.word	0x00006020
        /*0200*/ 	.short	0x010a
        /*0202*/ 	.byte	0x08
	.zero		1


	//   ....[8]....
        /*0204*/ 	.word	0x00001e80
        /*0208*/ 	.word	0x000000ff
        /*020c*/ 	.word	0x00006000
        /*0210*/ 	.short	0x010a
        /*0212*/ 	.byte	0x09
	.zero		1


	//   ....[9]....
        /*0214*/ 	.word	0x00001fe0
        /*0218*/ 	.word	0x000000ff
        /*021c*/ 	.word	0x00006020
        /*0220*/ 	.short	0x010a
        /*0222*/ 	.byte	0x09
	.zero		1


	//   ....[10]....
        /*0224*/ 	.word	0x000020b0
        /*0228*/ 	.word	0x000000ff
        /*022c*/ 	.word	0x00006000
        /*0230*/ 	.short	0x0108
        /*0232*/ 	.byte	0x08
	.zero		1


	//   ....[11]....
        /*0234*/ 	.word	0x000020c0
        /*0238*/ 	.word	0x000000ff
        /*023c*/ 	.word	0x00006020
        /*0240*/ 	.short	0x0108
        /*0242*/ 	.byte	0x08
	.zero		1


	//   ....[12]....
        /*0244*/ 	.word	0x00002110
        /*0248*/ 	.word	0x000000ff
        /*024c*/ 	.word	0x00006008
        /*0250*/ 	.short	0x0108
        /*0252*/ 	.byte	0x08
	.zero		1


	//   ....[13]....
        /*0254*/ 	.word	0x00002120
        /*0258*/ 	.word	0x000000ff
        /*025c*/ 	.word	0x00006028
        /*0260*/ 	.short	0x0108
        /*0262*/ 	.byte	0x08
	.zero		1


	//   ....[14]....
        /*0264*/ 	.word	0x00002170
        /*0268*/ 	.word	0x000000ff
        /*026c*/ 	.word	0x00006010
        /*0270*/ 	.short	0x0108
        /*0272*/ 	.byte	0x08
	.zero		1


	//   ....[15]....
        /*0274*/ 	.word	0x00002180
        /*0278*/ 	.word	0x000000ff
        /*027c*/ 	.word	0x00006030
        /*0280*/ 	.short	0x0108
        /*0282*/ 	.byte	0x08
	.zero		1


	//   ....[16]....
        /*0284*/ 	.word	0x00002870
        /*0288*/ 	.word	0x000000ff
        /*028c*/ 	.word	0x00006000
        /*0290*/ 	.short	0x010a
        /*0292*/ 	.byte	0x08
	.zero		1


	//   ....[17]....
        /*0294*/ 	.word	0x000028a0
        /*0298*/ 	.word	0x000000ff
        /*029c*/ 	.word	0x00006020
        /*02a0*/ 	.short	0x010a
        /*02a2*/ 	.byte	0x08
	.zero		1


	//   ....[18]....
        /*02a4*/ 	.word	0x000028d0
        /*02a8*/ 	.word	0x000000ff
        /*02ac*/ 	.word	0x00006000
        /*02b0*/ 	.short	0x010a
        /*02b2*/ 	.byte	0x09
	.zero		1


	//   ....[19]....
        /*02b4*/ 	.word	0x00002900
        /*02b8*/ 	.word	0x000000ff
        /*02bc*/ 	.word	0x00006020
        /*02c0*/ 	.short	0x010a
        /*02c2*/ 	.byte	0x09
	.zero		1


	//----- nvinfo : EIATTR_NUM_MBARRIERS
	.align		4
.L_48:
        /*02c4*/ 	.byte	0x03, 0x38
        /*02c6*/ 	.short	0x0006


	//----- nvinfo : EIATTR_EXIT_INSTR_OFFSETS
	.align		4
        /*02c8*/ 	.byte	0x04, 0x1c
        /*02ca*/ 	.short	(.L_50 - .L_49)


	//   ....[0]....
.L_49:
        /*02cc*/ 	.word	0x00002860


	//----- nvinfo : EIATTR_REQNTID
	.align		4
.L_50:
        /*02d0*/ 	.byte	0x04, 0x10
        /*02d2*/ 	.short	(.L_52 - .L_51)
.L_51:
        /*02d4*/ 	.word	0x00000100
        /*02d8*/ 	.word	0x00000001
        /*02dc*/ 	.word	0x00000001


	//----- nvinfo : EIATTR_CRS_STACK_SIZE
	.align		4
.L_52:
        /*02e0*/ 	.byte	0x04, 0x1e
        /*02e2*/ 	.short	(.L_54 - .L_53)
.L_53:
        /*02e4*/ 	.word	0x00000000


	//----- nvinfo : EIATTR_CBANK_PARAM_SIZE
	.align		4
.L_54:
        /*02e8*/ 	.byte	0x03, 0x19
        /*02ea*/ 	.short	0x0050


	//----- nvinfo : EIATTR_PARAM_CBANK
	.align		4
        /*02ec*/ 	.byte	0x04, 0x0a
        /*02ee*/ 	.short	(.L_56 - .L_55)
	.align		4
.L_55:
        /*02f0*/ 	.word	index@(.nv.constant0.gluon_tcgen05)
        /*02f4*/ 	.short	0x0380
        /*02f6*/ 	.short	0x0050


	//----- nvinfo : EIATTR_SW_WAR
	.align		4
.L_56:
        /*02f8*/ 	.byte	0x04, 0x36
        /*02fa*/ 	.short	(.L_58 - .L_57)
.L_57:
        /*02fc*/ 	.word	0x00000008
.L_58:


//--------------------- .nv.compat                --------------------------
	.section	.nv.compat,"",@"SHT_CUDA_COMPAT_INFO"
	.align	4
        /*0000*/ 	.byte	0x02, 0x02, 0x02, 0x00, 0x02, 0x05, 0x05, 0x00, 0x02, 0x03, 0x03, 0x00, 0x02, 0x06, 0x01, 0x00


//--------------------- .nv.callgraph             --------------------------
	.section	.nv.callgraph,"",@"SHT_CUDA_CALLGRAPH"
	.align	4
	.sectionentsize	8
	.align		4
        /*0000*/ 	.word	0x00000000
	.align		4
        /*0004*/ 	.word	0xffffffff
	.align		4
        /*0008*/ 	.word	0x00000000
	.align		4
        /*000c*/ 	.word	0xfffffffe
	.align		4
        /*0010*/ 	.word	0x00000000
	.align		4
        /*0014*/ 	.word	0xfffffffd
	.align		4
        /*0018*/ 	.word	0x00000000
	.align		4
        /*001c*/ 	.word	0xfffffffc


//--------------------- .text.gluon_tcgen05       --------------------------
	.section	.text.gluon_tcgen05,"ax",@progbits
	.align	128
        .global         gluon_tcgen05
        .type           gluon_tcgen05,@function
        .size           gluon_tcgen05,(.L_x_82 - gluon_tcgen05)
        .other          gluon_tcgen05,@"STO_CUDA_ENTRY STV_DEFAULT"
gluon_tcgen05:
.text.gluon_tcgen05:
[----:B------:R-:W1:Y:S01]  /*0000*/  LDC R1, c[0x0][0x37c] ;  /* 0x0000df00ff017b82 */ /* 0x000e620000000800 */
[----:B------:R-:W2:Y:S02]  /*0010*/  S2R R0, SR_TID.X ;  /* 0x0000000000007919 */ /* 0x000ea40000002100 */
[----:B--2---:R-:W-:-:S13]  /*0020*/  ISETP.GE.U32.AND P2, PT, R0, 0x20, PT ;  /* 0x000000200000780c */ /* 0x004fda0003f46070 */
[----:B------:R-:W-:Y:S05]  /*0030*/  @P2 BRA `(.L_x_0) ;  /* 0x0000000000b82947 */ /* 0x000fea0003800000 */
[----:B------:R-:W2:Y:S01]  /*0040*/  S2UR UR6, SR_CgaCtaId ;  /* 0x00000000000679c3 */ /* 0x000ea20000008800 */
[----:B------:R-:W-:Y:S01]  /*0050*/  NOP ;  /* 0x0000000000007918 */ /* 0x000fe20000000000 */
[----:B------:R-:W-:Y:S02]  /*0060*/  UMOV UR4, 0x40 ;  /* 0x0000004000047882 */ /* 0x000fe40000000000 */
[----:B--2---:R-:W-:-:S09]  /*0070*/  ULEA UR4, UR6, UR4, 0x18 ;  /* 0x0000000406047291 */ /* 0x004fd2000f8ec0ff */
[----:B------:R-:W2:Y:S01]  /*0080*/  LDS.U8 R2, [UR4] ;  /* 0x00000004ff027984 */ /* 0x000ea20008000000 */
[----:B------:R-:W-:Y:S02]  /*0090*/  UMOV UR4, 0x400 ;  /* 0x0000040000047882 */ /* 0x000fe40000000000 */
[----:B------:R-:W-:Y:S01]  /*00a0*/  ULEA UR4, UR6, UR4, 0x18 ;  /* 0x0000000406047291 */ /* 0x000fe2000f8ec0ff */
[----:B--2---:R-:W-:-:S13]  /*00b0*/  ISETP.NE.AND P0, PT, R2, RZ, PT ;  /* 0x000000ff0200720c */ /* 0x004fda0003f05270 */
[----:B------:R-:W-:Y:S05]  /*00c0*/  @P0 BRA `(.L_x_1) ;  /* 0x00000000007c0947 */ /* 0x000fea0003800000 */
[----:B------:R-:W-:-:S13]  /*00d0*/  ELECT P0, URZ, PT ;  /* 0x0000000000ff782f */ /* 0x000fda0003800000 */
[----:B------:R-:W-:Y:S05]  /*00e0*/  @!P0 BRA `(.L_x_2) ;  /* 0x0000000000848947 */ /* 0x000fea0003800000 */
[----:B------:R-:W-:Y:S01]  /*00f0*/  UMOV UR5, 0x4 ;  /* 0x0000000400057882 */ /* 0x000fe20000000000 */
[----:B------:R-:W-:Y:S02]  /*0100*/  IMAD.MOV.U32 R5, RZ, RZ, 0x1 ;  /* 0x00000001ff057424 */ /* 0x000fe400078e00ff */
[----:B------:R-:W-:Y:S02]  /*0110*/  IMAD.MOV.U32 R3, RZ, RZ, 0xf ;  /* 0x0000000fff037424 */ /* 0x000fe400078e00ff */
[----:B------:R-:W-:Y:S04]  /*0120*/  DEPBAR.LE SB2, 0x36 ;  /* 0x0000ad800000791a */ /* 0x000fe80000000000 */
[----:B------:R-:W2:Y:S02]  /*0130*/  UTCATOMSWS.FIND_AND_SET.ALIGN UP0, UR5, UR5 ;  /* 0x00000005000575e3 */ /* 0x000ea40008000800 */
[----:B--2---:R-:W-:-:S04]  /*0140*/  PLOP3.LUT P0, PT, PT, PT, UP0, 0x80, 0x8 ;  /* 0x000000000008781c */ /* 0x004fc80003f0f008 */
[----:B------:R-:W-:-:S04]  /*0150*/  SEL R2, RZ, 0xffffffff, !P0 ;  /* 0xffffffffff027807 */ /* 0x000fc80004000000 */
[----:B------:R-:W-:Y:S01]  /*0160*/  ISETP.NE.AND P0, PT, R2, RZ, PT ;  /* 0x000000ff0200720c */ /* 0x000fe20003f05270 */
[----:B------:R-:W-:-:S12]  /*0170*/  IMAD.U32 R2, RZ, RZ, UR5 ;  /* 0x00000005ff027e24 */ /* 0x000fd8000f8e00ff */
[----:B------:R-:W-:Y:S05]  /*0180*/  @P0 BRA `(.L_x_3) ;  /* 0x0000000000240947 */ /* 0x000fea0003800000 */
.L_x_4:
[----:B------:R-:W-:Y:S05]  /*0190*/  NANOSLEEP 0x64 ;  /* 0x000000640000795d */ /* 0x000fea0003800000 */
[----:B------:R-:W-:-:S05]  /*01a0*/  UMOV UR5, 0x4 ;  /* 0x0000000400057882 */ /* 0x000fca0000000000 */
[----:B------:R-:W-:Y:S04]  /*01b0*/  DEPBAR.LE SB2, 0x36 ;  /* 0x0000ad800000791a */ /* 0x000fe80000000000 */
[----:B------:R-:W2:Y:S02]  /*01c0*/  UTCATOMSWS.FIND_AND_SET.ALIGN UP0, UR5, UR5 ;  /* 0x00000005000575e3 */ /* 0x000ea40008000800 */
[----:B--2---:R-:W-:-:S04]  /*01d0*/  PLOP3.LUT P0, PT, PT, PT, UP0, 0x80, 0x8 ;  /* 0x000000000008781c */ /* 0x004fc80003f0f008 */
[----:B------:R-:W-:-:S04]  /*01e0*/  SEL R2, RZ, 0xffffffff, !P0 ;  /* 0xffffffffff027807 */ /* 0x000fc80004000000 */
[----:B------:R-:W-:Y:S01]  /*01f0*/  ISETP.NE.AND P0, PT, R2, RZ, PT ;  /* 0x000000ff0200720c */ /* 0x000fe20003f05270 */
[----:B------:R-:W-:-:S12]  /*0200*/  IMAD.U32 R2, RZ, RZ, UR5 ;  /* 0x00000005ff027e24 */ /* 0x000fd8000f8e00ff */
[----:B------:R-:W-:Y:S05]  /*0210*/  @!P0 BRA `(.L_x_4) ;  /* 0xfffffffc00dc8947 */ /* 0x000fea000383ffff */
.L_x_3:
[C---:B------:R-:W-:Y:S01]  /*0220*/  VIADD R4, R2.reuse, 0x10 ;  /* 0x0000001002047836 */ /* 0x040fe20000000000 */
[----:B------:R-:W-:Y:S01]  /*0230*/  UMOV UR5, 0x50 ;  /* 0x0000005000057882 */ /* 0x000fe20000000000 */
[----:B------:R-:W-:Y:S01]  /*0240*/  SHF.L.U32 R3, R3, R2, RZ ;  /* 0x0000000203037219 */ /* 0x000fe200000006ff */
[----:B------:R-:W-:Y:S01]  /*0250*/  ULEA UR5, UR6, UR5, 0x18 ;  /* 0x0000000506057291 */ /* 0x000fe2000f8ec0ff */
[----:B------:R-:W-:Y:S01]  /*0260*/  IMAD.SHL.U32 R2, R2, 0x20, RZ ;  /* 0x0000002002027824 */ /* 0x000fe200078e00ff */
[----:B------:R-:W-:-:S04]  /*0270*/  SHF.L.U32 R4, R5, R4, RZ ;  /* 0x0000000405047219 */ /* 0x000fc800000006ff */
[----:B------:R-:W-:-:S05]  /*0280*/  LOP3.LUT R3, R4, R3, RZ, 0xfc, !PT ;  /* 0x0000000304037212 */ /* 0x000fca00078efcff */
[----:B------:R2:W-:Y:S04]  /*0290*/  ATOMS.OR RZ, [UR5], R3 ;  /* 0x00000003ffff798c */ /* 0x0005e8000b000005 */
[----:B------:R2:W-:Y:S01]  /*02a0*/  STS [UR4], R2 ;  /* 0x00000002ff007988 */ /* 0x0005e20008000804 */
[----:B------:R-:W-:Y:S05]  /*02b0*/  BRA `(.L_x_2) ;  /* 0x0000000000107947 */ /* 0x000fea0003800000 */
.L_x_1:
[----:B------:R-:W-:Y:S01]  /*02c0*/  IMAD.MOV.U32 R3, RZ, RZ, -0x1 ;  /* 0xffffffffff037424 */ /* 0x000fe200078e00ff */
[----:B------:R-:W-:-:S04]  /*02d0*/  MOV R2, 0x300 ;  /* 0x0000030000027802 */ /* 0x000fc80000000f00 */
[----:B------:R2:W-:Y:S03]  /*02e0*/  STS [UR4], R3 ;  /* 0x00000003ff007988 */ /* 0x0005e60008000804 */
[----:B-12---:R-:W-:Y:S05]  /*02f0*/  CALL.REL.NOINC `($__internal_1_$__cuda_sm10x_tcgen05_guardrail_trap_phase_invalid_during_alloc) ;  /* 0x0000002400987944 */ /* 0x006fea0003c00000 */
.L_x_2:
[----:B------:R-:W-:Y:S05]  /*0300*/  WARPSYNC.ALL ;  /* 0x0000000000007948 */ /* 0x000fea0003800000 */
[----:B------:R-:W-:Y:S01]  /*0310*/  NOP ;  /* 0x0000000000007918 */ /* 0x000fe20000000000 */
.L_x_0:
[----:B------:R-:W3:Y:S08]  /*0320*/  S2UR UR4, SR_CgaCtaId ;  /* 0x00000000000479c3 */ /* 0x000ef00000008800 */
[----:B------:R-:W-:Y:S01]  /*0330*/  BAR.SYNC.DEFER_BLOCKING 0x0 ;  /* 0x0000000000007b1d */ /* 0x000fe20000010000 */
[----:B------:R-:W-:-:S05]  /*0340*/  LOP3.LUT R68, R0, 0xff, RZ, 0xc0, !PT ;  /* 0x000000ff00447812 */ /* 0x000fca00078ec0ff */
[----:B------:R-:W-:Y:S02]  /*0350*/  UMOV UR8, 0x400 ;  /* 0x0000040000087882 */ /* 0x000fe40000000000 */
[----:B------:R-:W4:Y:S08]  /*0360*/  LDC R10, c[0x0][0x3a0] ;  /* 0x0000e800ff0a7b82 */ /* 0x000f300000000800 */
[----:B------:R-:W5:Y:S01]  /*0370*/  S2UR UR9, SR_CTAID.Y ;  /* 0x00000000000979c3 */ /* 0x000f620000002600 */
[----:B---3--:R-:W-:-:S09]  /*0380*/  ULEA UR8, UR4, UR8, 0x18 ;  /* 0x0000000804087291 */ /* 0x008fd2000f8ec0ff */
[----:B--2---:R-:W2:Y:S01]  /*0390*/  LDS R3, [UR8] ;  /* 0x00000008ff037984 */ /* 0x004ea20008000800 */
[----:B------:R-:W-:Y:S06]  /*03a0*/  BAR.SYNC.DEFER_BLOCKING 0x0 ;  /* 0x0000000000007b1d */ /* 0x000fec0000010000 */
[----:B------:R-:W-:Y:S05]  /*03b0*/  @P2 BRA `(.L_x_5) ;  /* 0x0000000000182947 */ /* 0x000fea0003800000 */
[----:B------:R-:W-:Y:S01]  /*03c0*/  ELECT P0, URZ, PT ;  /* 0x0000000000ff782f */ /* 0x000fe20003800000 */
[----:B------:R-:W-:Y:S01]  /*03d0*/  IMAD.MOV.U32 R2, RZ, RZ, 0x1 ;  /* 0x00000001ff027424 */ /* 0x000fe200078e00ff */
[----:B------:R-:W-:Y:S01]  /*03e0*/  UMOV UR5, 0x40 ;  /* 0x0000004000057882 */ /* 0x000fe20000000000 */
[----:B------:R-:W-:Y:S01]  /*03f0*/  UVIRTCOUNT.DEALLOC.SMPOOL 0x80 ;  /* 0x000000800000784c */ /* 0x000fe20000000000 */
[----:B------:R-:W-:-:S09]  /*0400*/  ULEA UR5, UR4, UR5, 0x18 ;  /* 0x0000000504057291 */ /* 0x000fd2000f8ec0ff */
[----:B------:R3:W-:Y:S03]  /*0410*/  @P0 STS.U8 [UR5], R2 ;  /* 0x00000002ff000988 */ /* 0x0007e60008000005 */
.L_x_5:
[----:B------:R-:W3:Y:S01]  /*0420*/  S2UR UR4, SR_CTAID.Z ;  /* 0x00000000000479c3 */ /* 0x000ee20000002700 */
[----:B------:R-:W5:Y:S01]  /*0430*/  LDCU UR5, c[0x0][0x370] ;  /* 0x00006e00ff0577ac */ /* 0x000f620008000800 */
[----:B------:R-:W-:Y:S01]  /*0440*/  ISETP.GE.U32.AND P0, PT, R68, 0x20, PT ;  /* 0x000000204400780c */ /* 0x000fe20003f06070 */
[----:B----4-:R-:W-:Y:S01]  /*0450*/  VIADD R5, R10, 0xffffffff ;  /* 0xffffffff0a057836 */ /* 0x010fe20000000000 */
[C---:B------:R-:W-:Y:S01]  /*0460*/  ISETP.NE.U32.AND P3, PT, R68.reuse, RZ, PT ;  /* 0x000000ff4400720c */ /* 0x040fe20003f65070 */
[----:B------:R-:W3:Y:S01]  /*0470*/  LDCU UR6, c[0x0][0x374] ;  /* 0x00006e80ff0677ac */ /* 0x000ee20008000800 */
[----:B------:R-:W-:Y:S01]  /*0480*/  LEA R4, R68, UR8, 0x2 ;  /* 0x0000000844047c11 */ /* 0x000fe2000f8e10ff */
[----:B------:R-:W-:Y:S01]  /*0490*/  BSSY.RECONVERGENT B0, `(.L_x_6) ;  /* 0x0000015000007945 */ /* 0x000fe20003800200 */
[----:B------:R-:W5:Y:S01]  /*04a0*/  S2UR UR7, SR_CTAID.X ;  /* 0x00000000000779c3 */ /* 0x000f620000002500 */
[----:B------:R-:W4:Y:S01]  /*04b0*/  LDCU.64 UR20, c[0x0][0x3c0] ;  /* 0x00007800ff1477ac */ /* 0x000f220008000a00 */
[----:B--2---:R-:W-:-:S05]  /*04c0*/  R2UR UR23, R3 ;  /* 0x00000000031772ca */ /* 0x004fca00000e0000 */
[----:B------:R2:W-:Y:S01]  /*04d0*/  @!P0 STS [R4], RZ ;  /* 0x000000ff04008388 */ /* 0x0005e20000000800 */
[----:B------:R-:W1:Y:S01]  /*04e0*/  LDC R6, c[0x0][0x398] ;  /* 0x0000e600ff067b82 */ /* 0x000e620000000800 */
[----:B------:R-:W-:Y:S02]  /*04f0*/  NOP ;  /* 0x0000000000007918 */ /* 0x000fe40000000000 */
[----:B------:R2:W-:Y:S01]  /*0500*/  @!P3 STS [UR8+0x20], R5 ;  /* 0x00002005ff00b988 */ /* 0x0005e20008000808 */
[----:B---3-5:R-:W-:-:S04]  /*0510*/  UIMAD UR4, UR4, UR6, UR9 ;  /* 0x00000006040472a4 */ /* 0x028fc8000f8e0209 */
[----:B------:R-:W-:-:S04]  /*0520*/  UIMAD UR4, UR4, UR5, UR7 ;  /* 0x00000005040472a4 */ /* 0x000fc8000f8e0207 */
[----:B------:R-:W-:-:S04]  /*0530*/  UIMAD UR4, UR4, 0x180, URZ ;  /* 0x00000180040478a4 */ /* 0x000fc8000f8e02ff */
[----:B----4-:R-:W-:Y:S01]  /*0540*/  UIADD3 UR24, UP0, UPT, UR4, UR20, URZ ;  /* 0x0000001404187290 */ /* 0x010fe2000ff1e0ff */
[----:B-1----:R-:W-:-:S03]  /*0550*/  VIADD R6, R6, 0xffffffff ;  /* 0xffffffff06067836 */ /* 0x002fc60000000000 */
[----:B------:R-:W-:Y:S01]  /*0560*/  ULEA.HI.X.SX32 UR25, UR4, UR21, 0x1, UP0 ;  /* 0x0000001504197291 */ /* 0x000fe200080f0eff */
[----:B--2---:R-:W-:Y:S11]  /*0570*/  @P3 BRA `(.L_x_7) ;  /* 0x0000000000183947 */ /* 0x004ff60003800000 */
[----:B------:R-:W1:Y:S01]  /*0580*/  LDS R2, [UR8+0x8] ;  /* 0x00000808ff027984 */ /* 0x000e620008000800 */
[----:B------:R-:W2:Y:S01]  /*0590*/  LDC.64 R8, c[0x0][0x380] ;  /* 0x0000e000ff087b82 */ /* 0x000ea20000000a00 */
[----:B------:R-:W-:Y:S02]  /*05a0*/  IMAD.MOV.U32 R3, RZ, RZ, 0x70 ;  /* 0x00000070ff037424 */ /* 0x000fe400078e00ff */
[----:B--2---:R2:W-:Y:S03]  /*05b0*/  STS.64 [UR8], R8 ;  /* 0x00000008ff007988 */ /* 0x0045e60008000a08 */
[----:B-1----:R-:W-:-:S05]  /*05c0*/  LOP3.LUT R2, R2, 0x10, R3, 0xd8, !PT ;  /* 0x0000001002027812 */ /* 0x002fca00078ed803 */
[----:B------:R2:W-:Y:S02]  /*05d0*/  STS [UR8+0x8], R2 ;  /* 0x00000802ff007988 */ /* 0x0005e40008000808 */
.L_x_7:
[----:B------:R-:W-:Y:S05]  /*05e0*/  BSYNC.RECONVERGENT B0 ;  /* 0x0000000000007941 */ /* 0x000fea0003800200 */
.L_x_6:
[----:B------:R-:W-:Y:S04]  /*05f0*/  BSSY.RECONVERGENT B0, `(.L_x_8) ;  /* 0x000000a000007945 */ /* 0x000fe80003800200 */
[----:B------:R-:W-:Y:S05]  /*0600*/  @P3 BRA `(.L_x_9) ;  /* 0x0000000000203947 */ /* 0x000fea0003800000 */
[----:B--2---:R-:W1:Y:S01]  /*0610*/  LDS R2, [UR8+0x34] ;  /* 0x00003408ff027984 */ /* 0x004e620008000800 */
[----:B------:R-:W-:Y:S02]  /*0620*/  IMAD.MOV.U32 R3, RZ, RZ, 0x1f000000 ;  /* 0x1f000000ff037424 */ /* 0x000fe400078e00ff */
[----:B------:R-:W-:Y:S01]  /*0630*/  @!P3 IMAD.MOV.U32 R7, RZ, RZ, 0x7f ;  /* 0x0000007fff07b424 */ /* 0x000fe200078e00ff */
[----:B------:R-:W2:Y:S02]  /*0640*/  @!P3 LDS R8, [UR8+0x38] ;  /* 0x00003808ff08b984 */ /* 0x000ea40008000800 */
[----:B-1----:R-:W-:Y:S02]  /*0650*/  LOP3.LUT R2, R2, 0xff000000, R3, 0xb8, !PT ;  /* 0xff00000002027812 */ /* 0x002fe400078eb803 */
[----:B--2---:R-:W-:-:S03]  /*0660*/  @!P3 LOP3.LUT R3, R8, 0xff, R7, 0xb8, !PT ;  /* 0x000000ff0803b812 */ /* 0x004fc600078eb807 */
[----:B------:R1:W-:Y:S04]  /*0670*/  STS [UR8+0x34], R2 ;  /* 0x00003402ff007988 */ /* 0x0003e80008000808 */
[----:B------:R1:W-:Y:S02]  /*0680*/  @!P3 STS [UR8+0x38], R3 ;  /* 0x00003803ff00b988 */ /* 0x0003e40008000808 */
.L_x_9:
[----:B------:R-:W-:Y:S05]  /*0690*/  BSYNC.RECONVERGENT B0 ;  /* 0x0000000000007941 */ /* 0x000fea0003800200 */
.L_x_8:
[----:B------:R-:W-:Y:S04]  /*06a0*/  BSSY.RECONVERGENT B0, `(.L_x_10) ;  /* 0x000000a000007945 */ /* 0x000fe80003800200 */
[----:B------:R-:W-:Y:S05]  /*06b0*/  @P3 BRA `(.L_x_11) ;  /* 0x0000000000203947 */ /* 0x000fea0003800000 */
[----:B-12---:R-:W1:Y:S01]  /*06c0*/  LDS R2, [UR8+0x1c] ;  /* 0x00001c08ff027984 */ /* 0x006e620008000800 */
[----:B------:R-:W2:Y:S03]  /*06d0*/  LDC.64 R8, c[0x0][0x3a8] ;  /* 0x0000ea00ff087b82 */ /* 0x000ea60000000a00 */
[----:B------:R3:W-:Y:S01]  /*06e0*/  STS [UR8+0x24], R6 ;  /* 0x00002406ff007988 */ /* 0x0007e20008000808 */
[--C-:B--2---:R-:W-:Y:S02]  /*06f0*/  SHF.R.U32.HI R7, RZ, 0x4, R9.reuse ;  /* 0x00000004ff077819 */ /* 0x104fe40000011609 */
[----:B------:R-:W-:-:S05]  /*0700*/  SHF.R.U64 R3, R8, 0x4, R9 ;  /* 0x0000000408037819 */ /* 0x000fca0000001209 */
[----:B------:R3:W-:Y:S01]  /*0710*/  STS [UR8+0xc], R3 ;  /* 0x00000c03ff007988 */ /* 0x0007e20008000808 */
[----:B-1----:R-:W-:-:S05]  /*0720*/  LOP3.LUT R2, R2, 0xf, R7, 0xb8, !PT ;  /* 0x0000000f02027812 */ /* 0x002fca00078eb807 */
[----:B------:R3:W-:Y:S02]  /*0730*/  STS [UR8+0x1c], R2 ;  /* 0x00001c02ff007988 */ /* 0x0007e40008000808 */
.L_x_11:
[----:B------:R-:W-:Y:S05]  /*0740*/  BSYNC.RECONVERGENT B0 ;  /* 0x0000000000007941 */ /* 0x000fea0003800200 */
.L_x_10:
[----:B------:R-:W-:Y:S04]  /*0750*/  BSSY.RECONVERGENT B1, `(.L_x_12) ;  /* 0x000001d000017945 */ /* 0x000fe80003800200 */
[----:B------:R-:W-:Y:S04]  /*0760*/  BSSY.RELIABLE B0, `(.L_x_13) ;  /* 0x0000018000007945 */ /* 0x000fe80003800100 */
[----:B------:R-:W-:Y:S05]  /*0770*/  @P3 BRA `(.L_x_14) ;  /* 0x00000000001c3947 */ /* 0x000fea0003800000 */
[----:B-123--:R-:W1:Y:S02]  /*0780*/  LDS R2, [UR8+0x34] ;  /* 0x00003408ff027984 */ /* 0x00ee640008000800 */
[----:B-1----:R-:W-:-:S05]  /*0790*/  LOP3.LUT R2, R2, 0x7, RZ, 0xb8, !PT ;  /* 0x0000000702027812 */ /* 0x002fca00078eb8ff */
[----:B------:R1:W-:Y:S01]  /*07a0*/  STS [UR8+0x34], R2 ;  /* 0x00003402ff007988 */ /* 0x0003e20008000808 */
[----:B------:R-:W-:Y:S05]  /*07b0*/  @P3 BRA `(.L_x_15) ;  /* 0x00000000001c3947 */ /* 0x000fea0003800000 */
[----:B-1----:R-:W1:Y:S02]  /*07c0*/  LDS R2, [UR8+0x34] ;  /* 0x00003408ff027984 */ /* 0x002e640008000800 */
[----:B-1----:R-:W-:-:S05]  /*07d0*/  LOP3.LUT R2, R2, 0x38, RZ, 0xb8, !PT ;  /* 0x0000003802027812 */ /* 0x002fca00078eb8ff */
[----:B------:R4:W-:Y:S02]  /*07e0*/  STS [UR8+0x34], R2 ;  /* 0x00003402ff007988 */ /* 0x0009e40008000808 */
.L_x_14:
[----:B------:R-:W-:Y:S05]  /*07f0*/  @P3 BRA `(.L_x_16) ;  /* 0x00000000001c3947 */ /* 0x000fea0003800000 */
[----:B-1234-:R-:W1:Y:S02]  /*0800*/  LDS R2, [UR8+0x8] ;  /* 0x00000808ff027984 */ /* 0x01ee640008000800 */
[----:B-1----:R-:W-:-:S05]  /*0810*/  LOP3.LUT R2, R2, 0x780, RZ, 0xb8, !PT ;  /* 0x0000078002027812 */ /* 0x002fca00078eb8ff */
[----:B------:R2:W-:Y:S02]  /*0820*/  STS [UR8+0x8], R2 ;  /* 0x00000802ff007988 */ /* 0x0005e40008000808 */
.L_x_15:
[----:B------:R-:W-:Y:S05]  /*0830*/  @P3 BRA `(.L_x_17) ;  /* 0x0000000000283947 */ /* 0x000fea0003800000 */
[----:B-12---:R-:W1:Y:S02]  /*0840*/  LDS R2, [UR8+0x8] ;  /* 0x00000808ff027984 */ /* 0x006e640008000800 */
[----:B-1----:R-:W-:-:S05]  /*0850*/  LOP3.LUT R2, R2, 0x1800, RZ, 0xb8, !PT ;  /* 0x0000180002027812 */ /* 0x002fca00078eb8ff */
[----:B------:R5:W-:Y:S02]  /*0860*/  STS [UR8+0x8], R2 ;  /* 0x00000802ff007988 */ /* 0x000be40008000808 */
.L_x_16:
[----:B------:R-:W-:Y:S05]  /*0870*/  @P3 BREAK.RELIABLE B0 ;  /* 0x0000000000003942 */ /* 0x000fea0003800100 */
[----:B------:R-:W-:Y:S05]  /*0880*/  @P3 BRA `(.L_x_18) ;  /* 0x0000000000243947 */ /* 0x000fea0003800000 */
[----:B-1-3--:R-:W1:Y:S01]  /*0890*/  LDS R3, [UR8+0x8] ;  /* 0x00000808ff037984 */ /* 0x00ae620008000800 */
[----:B--2-45:R-:W-:-:S05]  /*08a0*/  IMAD.MOV.U32 R2, RZ, RZ, 0x6000 ;  /* 0x00006000ff027424 */ /* 0x034fca00078e00ff */
[----:B-1----:R-:W-:-:S04]  /*08b0*/  LOP3.LUT R2, R3, 0x2000, R2, 0xd8, !PT ;  /* 0x0000200003027812 */ /* 0x002fc800078ed802 */
[----:B------:R-:W-:-:S05]  /*08c0*/  LOP3.LUT R2, R2, 0x400000, RZ, 0xb8, !PT ;  /* 0x0040000002027812 */ /* 0x000fca00078eb8ff */
[----:B------:R3:W-:Y:S02]  /*08d0*/  STS [UR8+0x8], R2 ;  /* 0x00000802ff007988 */ /* 0x0007e40008000808 */
.L_x_17:
[----:B------:R-:W-:Y:S05]  /*08e0*/  BSYNC.RELIABLE B0 ;  /* 0x0000000000007941 */ /* 0x000fea0003800100 */
.L_x_13:
[----:B-123--:R-:W1:Y:S02]  /*08f0*/  @!P3 LDS R2, [UR8+0x8] ;  /* 0x00000808ff02b984 */ /* 0x00ee640008000800 */
[----:B-1----:R-:W-:-:S05]  /*0900*/  @!P3 LOP3.LUT R2, R2, 0x8000, RZ, 0xb8, !PT ;  /* 0x000080000202b812 */ /* 0x002fca00078eb8ff */
[----:B------:R1:W-:Y:S02]  /*0910*/  @!P3 STS [UR8+0x8], R2 ;  /* 0x00000802ff00b988 */ /* 0x0003e40008000808 */
.L_x_18:
[----:B------:R-:W-:Y:S05]  /*0920*/  BSYNC.RECONVERGENT B1 ;  /* 0x0000000000017941 */ /* 0x000fea0003800200 */
.L_x_12:
[----:B------:R-:W-:Y:S05]  /*0930*/  WARPSYNC.ALL ;  /* 0x0000000000007948 */ /* 0x000fea0003800000 */
[----:B------:R-:W-:Y:S01]  /*0940*/  NOP ;  /* 0x0000000000007918 */ /* 0x000fe20000000000 */
[----:B------:R-:W-:Y:S05]  /*0950*/  @P0 BRA `(.L_x_19) ;  /* 0x0000000000300947 */ /* 0x000fea0003800000 */
[----:B-12345:R-:W1:Y:S01]  /*0960*/  S2R R2, SR_LANEID ;  /* 0x0000000000027919 */ /* 0x03ee620000000000 */
[----:B------:R-:W-:Y:S05]  /*0970*/  WARPSYNC.ALL ;  /* 0x0000000000007948 */ /* 0x000fea0003800000 */
[----:B------:R-:W-:Y:S01]  /*0980*/  NOP ;  /* 0x0000000000007918 */ /* 0x000fe20000000000 */
[----:B-1----:R-:W-:-:S05]  /*0990*/  IMAD.SHL.U32 R7, R2, 0x4, RZ ;  /* 0x0000000402077824 */ /* 0x002fca00078e00ff */
[----:B------:R-:W1:Y:S01]  /*09a0*/  LDS R9, [R7+UR8] ;  /* 0x0000000807097984 */ /* 0x000e620008000800 */
[----:B------:R-:W-:-:S05]  /*09b0*/  IADD3 R2, P1, PT, R7, UR24, RZ ;  /* 0x0000001807027c10 */ /* 0x000fca000ff3e0ff */
[----:B------:R-:W-:-:S05]  /*09c0*/  IMAD.X R3, RZ, RZ, UR25, P1 ;  /* 0x00000019ff037e24 */ /* 0x000fca00088e06ff */
[----:B-1----:R1:W2:Y:S01]  /*09d0*/  ATOMG.E.EXCH.STRONG.GPU PT, RZ, [R2], R9 ;  /* 0x0000000902ff73a8 */ /* 0x0022a200041ee100 */
[----:B------:R-:W-:-:S04]  /*09e0*/  DEPBAR {5,4,3,2,1,0} ;  /* 0x0000003f0000791a */ /* 0x000fc80000000000 */
[----:B------:R-:W3:Y:S02]  /*09f0*/  CCTL.E.C.LDCU.IV.DEEP [UR24] ;  /* 0x0000000018007540 */ /* 0x000ee40009c08000 */
[----:B---3--:R1:W-:Y:S01]  /*0a00*/  UTMACCTL.IV [UR24] ;  /* 0x00000000180079b9 */ /* 0x0083e20008000000 */
[----:B------:R-:W-:Y:S01]  /*0a10*/  NOP ;  /* 0x0000000000007918 */ /* 0x000fe20000000000 */
.L_x_19:
[----:B------:R-:W-:Y:S05]  /*0a20*/  @P0 BRA `(.L_x_20) ;  /* 0x00000000000c0947 */ /* 0x000fea0003800000 */
[----:B------:R0:W-:Y:S01]  /*0a30*/  UTMACMDFLUSH ;  /* 0x00000000000079b7 */ /* 0x0001e20000000000 */
[----:B------:R-:W-:Y:S05]  /*0a40*/  @P0 BRA `(.L_x_20) ;  /* 0x0000000000040947 */ /* 0x000fea0003800000 */
[----:B------:R-:W-:-:S04]  /*0a50*/  DEPBAR.LE SB0, 0x0 ;  /* 0x000080000000791a */ /* 0x000fc80000000000 */
.L_x_20:
[----:B------:R-:W-:Y:S05]  /*0a60*/  WARPSYNC.ALL ;  /* 0x0000000000007948 */ /* 0x000fea0003800000 */
[----:B------:R-:W-:Y:S01]  /*0a70*/  NOP ;  /* 0x0000000000007918 */ /* 0x000fe20000000000 */
[----:B--2---:R-:W-:Y:S06]  /*0a80*/  BAR.SYNC.DEFER_BLOCKING 0x0 ;  /* 0x0000000000007b1d */ /* 0x004fec0000010000 */
[----:B------:R-:W-:Y:S02]  /*0a90*/  BSSY.RECONVERGENT B1, `(.L_x_21) ;  /* 0x000000b000017945 */ /* 0x000fe40003800200 */
[----:B------:R-:W-:Y:S06]  /*0aa0*/  BAR.SYNC.DEFER_BLOCKING 0x0 ;  /* 0x0000000000007b1d */ /* 0x000fec0000010000 */
[----:B------:R2:W-:Y:S01]  /*0ab0*/  @!P0 STS [R4], RZ ;  /* 0x000000ff04008388 */ /* 0x0005e20000000800 */
[----:B------:R-:W-:Y:S01]  /*0ac0*/  NOP ;  /* 0x0000000000007918 */ /* 0x000fe20000000000 */
[----:B------:R-:W-:Y:S05]  /*0ad0*/  @P3 BRA `(.L_x_22) ;  /* 0x0000000000183947 */ /* 0x000fea0003800000 */
[----:B-1-345:R-:W1:Y:S01]  /*0ae0*/  LDS R2, [UR8+0x8] ;  /* 0x00000808ff027984 */ /* 0x03ae620008000800 */
[----:B------:R-:W3:Y:S01]  /*0af0*/  LDC.64 R8, c[0x0][0x388] ;  /* 0x0000e200ff087b82 */ /* 0x000ee20000000a00 */
[----:B------:R-:W-:Y:S02]  /*0b00*/  IMAD.MOV.U32 R3, RZ, RZ, 0x70 ;  /* 0x00000070ff037424 */ /* 0x000fe400078e00ff */
[----:B---3--:R3:W-:Y:S03]  /*0b10*/  STS.64 [UR8], R8 ;  /* 0x00000008ff007988 */ /* 0x0087e60008000a08 */
[----:B-1----:R-:W-:-:S05]  /*0b20*/  LOP3.LUT R2, R2, 0x10, R3, 0xd8, !PT ;  /* 0x0000001002027812 */ /* 0x002fca00078ed803 */
[----:B------:R3:W-:Y:S02]  /*0b30*/  STS [UR8+0x8], R2 ;  /* 0x00000802ff007988 */ /* 0x0007e40008000808 */
.L_x_22:
[----:B-1----:R-:W-:Y:S05]  /*0b40*/  BSYNC.RECONVERGENT B1 ;  /* 0x0000000000017941 */ /* 0x002fea0003800200 */
.L_x_21:
[----:B------:R-:W-:Y:S04]  /*0b50*/  BSSY.RECONVERGENT B2, `(.L_x_23) ;  /* 0x000000f000027945 */ /* 0x000fe80003800200 */
[----:B------:R-:W-:Y:S04]  /*0b60*/  BSSY.RELIABLE B1, `(.L_x_24) ;  /* 0x000000c000017945 */ /* 0x000fe80003800100 */
[----:B------:R-:W-:Y:S05]  /*0b70*/  @P3 BRA `(.L_x_25) ;  /* 0x0000000000283947 */ /* 0x000fea0003800000 */
[----:B---345:R-:W1:Y:S01]  /*0b80*/  LDS R2, [UR8+0x34] ;  /* 0x00003408ff027984 */ /* 0x038e620008000800 */
[----:B------:R-:W-:Y:S01]  /*0b90*/  IMAD.MOV.U32 R3, RZ, RZ, 0x1f000000 ;  /* 0x1f000000ff037424 */ /* 0x000fe200078e00ff */
[----:B------:R-:W-:Y:S05]  /*0ba0*/  @P3 BREAK.RELIABLE B1 ;  /* 0x0000000000013942 */ /* 0x000fea0003800100 */
[----:B-1----:R-:W-:-:S05]  /*0bb0*/  LOP3.LUT R2, R2, 0xff000000, R3, 0xb8, !PT ;  /* 0xff00000002027812 */ /* 0x002fca00078eb803 */
[----:B------:R1:W-:Y:S01]  /*0bc0*/  STS [UR8+0x34], R2 ;  /* 0x00003402ff007988 */ /* 0x0003e20008000808 */
[----:B------:R-:W-:Y:S05]  /*0bd0*/  @P3 BRA `(.L_x_26) ;  /* 0x0000000000183947 */ /* 0x000fea0003800000 */
[----:B-1----:R-:W1:Y:S01]  /*0be0*/  LDS R2, [UR8+0x38] ;  /* 0x00003808ff027984 */ /* 0x002e620008000800 */
[----:B------:R-:W-:-:S05]  /*0bf0*/  IMAD.MOV.U32 R3, RZ, RZ, 0x7f ;  /* 0x0000007fff037424 */ /* 0x000fca00078e00ff */
[----:B-1----:R-:W-:-:S05]  /*0c00*/  LOP3.LUT R2, R2, 0xff, R3, 0xb8, !PT ;  /* 0x000000ff02027812 */ /* 0x002fca00078eb803 */
[----:B------:R1:W-:Y:S02]  /*0c10*/  STS [UR8+0x38], R2 ;  /* 0x00003802ff007988 */ /* 0x0003e40008000808 */
.L_x_25:
[----:B------:R-:W-:Y:S05]  /*0c20*/  BSYNC.RELIABLE B1 ;  /* 0x0000000000017941 */ /* 0x000fea0003800100 */
.L_x_24:
[----:B------:R1:W-:Y:S02]  /*0c30*/  @!P3 STS [UR8+0x20], R5 ;  /* 0x00002005ff00b988 */ /* 0x0003e40008000808 */
.L_x_26:
[----:B------:R-:W-:Y:S05]  /*0c40*/  BSYNC.RECONVERGENT B2 ;  /* 0x0000000000027941 */ /* 0x000fea0003800200 */
.L_x_23:
[----:B------:R-:W-:Y:S05]  /*0c50*/  WARPSYNC.ALL ;  /* 0x0000000000007948 */ /* 0x000fea0003800000 */
[----:B------:R-:W-:Y:S01]  /*0c60*/  NOP ;  /* 0x0000000000007918 */ /* 0x000fe20000000000 */
[----:B-1----:R-:W1:Y:S01]  /*0c70*/  LDC R5, c[0x0][0x39c] ;  /* 0x0000e700ff057b82 */ /* 0x002e620000000800 */
[----:B------:R-:W-:Y:S01]  /*0c80*/  BSSY.RECONVERGENT B2, `(.L_x_27) ;  /* 0x000000b000027945 */ /* 0x000fe20003800200 */
[----:B-1----:R-:W-:-:S03]  /*0c90*/  VIADD R5, R5, 0xffffffff ;  /* 0xffffffff05057836 */ /* 0x002fc60000000000 */
[----:B------:R-:W-:Y:S05]  /*0ca0*/  @P3 BRA `(.L_x_28) ;  /* 0x0000000000203947 */ /* 0x000fea0003800000 */
[----:B---345:R-:W1:Y:S01]  /*0cb0*/  LDS R2, [UR8+0x1c] ;  /* 0x00001c08ff027984 */ /* 0x038e620008000800 */
[----:B------:R-:W3:Y:S03]  /*0cc0*/  LDC.64 R8, c[0x0][0x3b0] ;  /* 0x0000ec00ff087b82 */ /* 0x000ee60000000a00 */
[----:B------:R4:W-:Y:S01]  /*0cd0*/  STS [UR8+0x24], R5 ;  /* 0x00002405ff007988 */ /* 0x0009e20008000808 */
[--C-:B---3--:R-:W-:Y:S02]  /*0ce0*/  SHF.R.U32.HI R7, RZ, 0x4, R9.reuse ;  /* 0x00000004ff077819 */ /* 0x108fe40000011609 */
[----:B------:R-:W-:-:S05]  /*0cf0*/  SHF.R.U64 R3, R8, 0x4, R9 ;  /* 0x0000000408037819 */ /* 0x000fca0000001209 */
[----:B------:R4:W-:Y:S01]  /*0d00*/  STS [UR8+0xc], R3 ;  /* 0x00000c03ff007988 */ /* 0x0009e20008000808 */
[----:B-1----:R-:W-:-:S05]  /*0d10*/  LOP3.LUT R2, R2, 0xf, R7, 0xb8, !PT ;  /* 0x0000000f02027812 */ /* 0x002fca00078eb807 */
[----:B------:R4:W-:Y:S02]  /*0d20*/  STS [UR8+0x1c], R2 ;  /* 0x00001c02ff007988 */ /* 0x0009e40008000808 */
.L_x_28:
[----:B------:R-:W-:Y:S05]  /*0d30*/  BSYNC.RECONVERGENT B2 ;  /* 0x0000000000027941 */ /* 0x000fea0003800200 */
.L_x_27:
[----:B------:R-:W-:Y:S04]  /*0d40*/  BSSY.RECONVERGENT B3, `(.L_x_29) ;  /* 0x000001d000037945 */ /* 0x000fe80003800200 */
[----:B------:R-:W-:Y:S04]  /*0d50*/  BSSY.RELIABLE B2, `(.L_x_30) ;  /* 0x0000018000027945 */ /* 0x000fe80003800100 */
[----:B------:R-:W-:Y:S05]  /*0d60*/  @P3 BRA `(.L_x_31) ;  /* 0x00000000001c3947 */ /* 0x000fea0003800000 */
[----:B---345:R-:W1:Y:S02]  /*0d70*/  LDS R2, [UR8+0x34] ;  /* 0x00003408ff027984 */ /* 0x038e640008000800 */
[----:B-1----:R-:W-:-:S05]  /*0d80*/  LOP3.LUT R2, R2, 0x7, RZ, 0xb8, !PT ;  /* 0x0000000702027812 */ /* 0x002fca00078eb8ff */
[----:B------:R1:W-:Y:S01]  /*0d90*/  STS [UR8+0x34], R2 ;  /* 0x00003402ff007988 */ /* 0x0003e20008000808 */
[----:B------:R-:W-:Y:S05]  /*0da0*/  @P3 BRA `(.L_x_32) ;  /* 0x00000000001c3947 */ /* 0x000fea0003800000 */
[----:B-1----:R-:W1:Y:S02]  /*0db0*/  LDS R2, [UR8+0x34] ;  /* 0x00003408ff027984 */ /* 0x002e640008000800 */
[----:B-1----:R-:W-:-:S05]  /*0dc0*/  LOP3.LUT R2, R2, 0x38, RZ, 0xb8, !PT ;  /* 0x0000003802027812 */ /* 0x002fca00078eb8ff */
[----:B------:R1:W-:Y:S02]  /*0dd0*/  STS [UR8+0x34], R2 ;  /* 0x00003402ff007988 */ /* 0x0003e40008000808 */
.L_x_31:
[----:B------:R-:W-:Y:S05]  /*0de0*/  @P3 BRA `(.L_x_33) ;  /* 0x00000000001c3947 */ /* 0x000fea0003800000 */
[----:B-1-345:R-:W1:Y:S02]  /*0df0*/  LDS R2, [UR8+0x8] ;  /* 0x00000808ff027984 */ /* 0x03ae640008000800 */
[----:B-1----:R-:W-:-:S05]  /*0e00*/  LOP3.LUT R2, R2, 0x780, RZ, 0xb8, !PT ;  /* 0x0000078002027812 */ /* 0x002fca00078eb8ff */
[----:B------:R3:W-:Y:S02]  /*0e10*/  STS [UR8+0x8], R2 ;  /* 0x00000802ff007988 */ /* 0x0007e40008000808 */
.L_x_32:
[----:B------:R-:W-:Y:S05]  /*0e20*/  @P3 BRA `(.L_x_34) ;  /* 0x0000000000283947 */ /* 0x000fea0003800000 */
[----:B-1-3--:R-:W1:Y:S02]  /*0e30*/  LDS R2, [UR8+0x8] ;  /* 0x00000808ff027984 */ /* 0x00ae640008000800 */
[----:B-1----:R-:W-:-:S05]  /*0e40*/  LOP3.LUT R2, R2, 0x1800, RZ, 0xb8, !PT ;  /* 0x0000180002027812 */ /* 0x002fca00078eb8ff */
[----:B------:R1:W-:Y:S02]  /*0e50*/  STS [UR8+0x8], R2 ;  /* 0x00000802ff007988 */ /* 0x0003e40008000808 */
.L_x_33:
[----:B------:R-:W-:Y:S05]  /*0e60*/  @P3 BREAK.RELIABLE B2 ;  /* 0x0000000000023942 */ /* 0x000fea0003800100 */
[----:B------:R-:W-:Y:S05]  /*0e70*/  @P3 BRA `(.L_x_35) ;  /* 0x0000000000243947 */ /* 0x000fea0003800000 */
[----:B-1-345:R-:W1:Y:S01]  /*0e80*/  LDS R2, [UR8+0x8] ;  /* 0x00000808ff027984 */ /* 0x03ae620008000800 */
[----:B------:R-:W-:-:S05]  /*0e90*/  IMAD.MOV.U32 R3, RZ, RZ, 0x6000 ;  /* 0x00006000ff037424 */ /* 0x000fca00078e00ff */
[----:B-1----:R-:W-:-:S04]  /*0ea0*/  LOP3.LUT R2, R2, 0x2000, R3, 0xd8, !PT ;  /* 0x0000200002027812 */ /* 0x002fc800078ed803 */
[----:B------:R-:W-:-:S05]  /*0eb0*/  LOP3.LUT R2, R2, 0x400000, RZ, 0xb8, !PT ;  /* 0x0040000002027812 */ /* 0x000fca00078eb8ff */
[----:B------:R4:W-:Y:S02]  /*0ec0*/  STS [UR8+0x8], R2 ;  /* 0x00000802ff007988 */ /* 0x0009e40008000808 */
.L_x_34:
[----:B------:R-:W-:Y:S05]  /*0ed0*/  BSYNC.RELIABLE B2 ;  /* 0x0000000000027941 */ /* 0x000fea0003800100 */
.L_x_30:
[----:B-1-34-:R-:W1:Y:S02]  /*0ee0*/  @!P3 LDS R2, [UR8+0x8] ;  /* 0x00000808ff02b984 */ /* 0x01ae640008000800 */
[----:B-1----:R-:W-:-:S05]  /*0ef0*/  @!P3 LOP3.LUT R2, R2, 0x8000, RZ, 0xb8, !PT ;  /* 0x000080000202b812 */ /* 0x002fca00078eb8ff */
[----:B------:R1:W-:Y:S02]  /*0f00*/  @!P3 STS [UR8+0x8], R2 ;  /* 0x00000802ff00b988 */ /* 0x0003e40008000808 */
.L_x_35:
[----:B------:R-:W-:Y:S05]  /*0f10*/  BSYNC.RECONVERGENT B3 ;  /* 0x0000000000037941 */ /* 0x000fea0003800200 */
.L_x_29:
[----:B------:R-:W-:Y:S05]  /*0f20*/  WARPSYNC.ALL ;  /* 0x0000000000007948 */ /* 0x000fea0003800000 */
[----:B------:R-:W-:Y:S01]  /*0f30*/  NOP ;  /* 0x0000000000007918 */ /* 0x000fe20000000000 */
[----:B------:R-:W-:-:S04]  /*0f40*/  UIADD3 UR5, UPT, UPT, UR4, 0x80, URZ ;  /* 0x0000008004057890 */ /* 0x000fc8000fffe0ff */
[----:B------:R-:W-:-:S04]  /*0f50*/  UIADD3 UR26, UP0, UPT, UR5, UR20, URZ ;  /* 0x00000014051a7290 */ /* 0x000fc8000ff1e0ff */
[----:B------:R-:W-:Y:S01]  /*0f60*/  ULEA.HI.X.SX32 UR27, UR5, UR21, 0x1, UP0 ;  /* 0x00000015051b7291 */ /* 0x000fe200080f0eff */
[----:B------:R-:W-:Y:S11]  /*0f70*/  @P0 BRA `(.L_x_36) ;  /* 0x0000000000300947 */ /* 0x000ff60003800000 */
[----:B-1-345:R-:W1:Y:S01]  /*0f80*/  S2R R2, SR_LANEID ;  /* 0x0000000000027919 */ /* 0x03ae620000000000 */
[----:B------:R-:W-:Y:S05]  /*0f90*/  WARPSYNC.ALL ;  /* 0x0000000000007948 */ /* 0x000fea0003800000 */
[----:B------:R-:W-:Y:S01]  /*0fa0*/  NOP ;  /* 0x0000000000007918 */ /* 0x000fe20000000000 */
[----:B-1----:R-:W-:-:S05]  /*0fb0*/  IMAD.SHL.U32 R8, R2, 0x4, RZ ;  /* 0x0000000402087824 */ /* 0x002fca00078e00ff */
[----:B------:R-:W1:Y:S01]  /*0fc0*/  LDS R7, [R8+UR8] ;  /* 0x0000000808077984 */ /* 0x000e620008000800 */
[----:B------:R-:W-:-:S05]  /*0fd0*/  IADD3 R2, P1, PT, R8, UR26, RZ ;  /* 0x0000001a08027c10 */ /* 0x000fca000ff3e0ff */
[----:B------:R-:W-:-:S05]  /*0fe0*/  IMAD.X R3, RZ, RZ, UR27, P1 ;  /* 0x0000001bff037e24 */ /* 0x000fca00088e06ff */
[----:B-1----:R1:W3:Y:S01]  /*0ff0*/  ATOMG.E.EXCH.STRONG.GPU PT, RZ, [R2], R7 ;  /* 0x0000000702ff73a8 */ /* 0x0022e200041ee100 */
[----:B------:R-:W-:-:S04]  /*1000*/  DEPBAR {5,4,3,2,1,0} ;  /* 0x0000003f0000791a */ /* 0x000fc80000000000 */
[----:B------:R-:W4:Y:S02]  /*1010*/  CCTL.E.C.LDCU.IV.DEEP [UR26] ;  /* 0x000000001a007540 */ /* 0x000f240009c08000 */
[----:B----4-:R1:W-:Y:S01]  /*1020*/  UTMACCTL.IV [UR26] ;  /* 0x000000001a0079b9 */ /* 0x0103e20008000000 */
[----:B------:R-:W-:Y:S01]  /*1030*/  NOP ;  /* 0x0000000000007918 */ /* 0x000fe20000000000 */
.L_x_36:
[----:B------:R-:W-:Y:S05]  /*1040*/  @P0 BRA `(.L_x_37) ;  /* 0x00000000000c0947 */ /* 0x000fea0003800000 */
[----:B------:R0:W-:Y:S01]  /*1050*/  UTMACMDFLUSH ;  /* 0x00000000000079b7 */ /* 0x0001e20000000000 */
[----:B------:R-:W-:Y:S05]  /*1060*/  @P0 BRA `(.L_x_37) ;  /* 0x0000000000040947 */ /* 0x000fea0003800000 */
[----:B------:R-:W-:-:S04]  /*1070*/  DEPBAR.LE SB0, 0x0 ;  /* 0x000080000000791a */ /* 0x000fc80000000000 */
.L_x_37:
[----:B------:R-:W-:Y:S05]  /*1080*/  WARPSYNC.ALL ;  /* 0x0000000000007948 */ /* 0x000fea0003800000 */
[----:B------:R-:W-:Y:S01]  /*1090*/  NOP ;  /* 0x0000000000007918 */ /* 0x000fe20000000000 */
[----:B---3--:R-:W-:Y:S06]  /*10a0*/  BAR.SYNC.DEFER_BLOCKING 0x0 ;  /* 0x0000000000007b1d */ /* 0x008fec0000010000 */
[----:B------:R-:W-:Y:S02]  /*10b0*/  BSSY.RECONVERGENT B3, `(.L_x_38) ;  /* 0x000000b000037945 */ /* 0x000fe40003800200 */
[----:B------:R-:W-:Y:S06]  /*10c0*/  BAR.SYNC.DEFER_BLOCKING 0x0 ;  /* 0x0000000000007b1d */ /* 0x000fec0000010000 */
[----:B------:R3:W-:Y:S01]  /*10d0*/  @!P0 STS [R4], RZ ;  /* 0x000000ff04008388 */ /* 0x0007e20000000800 */
[----:B------:R-:W-:Y:S01]  /*10e0*/  NOP ;  /* 0x0000000000007918 */ /* 0x000fe20000000000 */
[----:B------:R-:W-:Y:S05]  /*10f0*/  @P3 BRA `(.L_x_39) ;  /* 0x0000000000183947 */ /* 0x000fea0003800000 */
[----:B-1--45:R-:W1:Y:S01]  /*1100*/  LDS R2, [UR8+0x8] ;  /* 0x00000808ff027984 */ /* 0x032e620008000800 */
[----:B------:R-:W4:Y:S01]  /*1110*/  LDC.64 R8, c[0x0][0x390] ;  /* 0x0000e400ff087b82 */ /* 0x000f220000000a00 */
[----:B------:R-:W-:Y:S02]  /*1120*/  IMAD.MOV.U32 R3, RZ, RZ, 0x70 ;  /* 0x00000070ff037424 */ /* 0x000fe400078e00ff */
[----:B----4-:R4:W-:Y:S03]  /*1130*/  STS.64 [UR8], R8 ;  /* 0x00000008ff007988 */ /* 0x0109e60008000a08 */
[----:B-1----:R-:W-:-:S05]  /*1140*/  LOP3.LUT R2, R2, 0x10, R3, 0xd8, !PT ;  /* 0x0000001002027812 */ /* 0x002fca00078ed803 */
[----:B------:R4:W-:Y:S02]  /*1150*/  STS [UR8+0x8], R2 ;  /* 0x00000802ff007988 */ /* 0x0009e40008000808 */
.L_x_39:
[----:B-1----:R-:W-:Y:S05]  /*1160*/  BSYNC.RECONVERGENT B3 ;  /* 0x0000000000037941 */ /* 0x002fea0003800200 */
.L_x_38:
[----:B------:R-:W-:Y:S04]  /*1170*/  BSSY.RECONVERGENT B4, `(.L_x_40) ;  /* 0x0000033000047945 */ /* 0x000fe80003800200 */
[----:B------:R-:W-:Y:S04]  /*1180*/  BSSY.RELIABLE B3, `(.L_x_41) ;  /* 0x000002e000037945 */ /* 0x000fe80003800100 */
[----:B------:R-:W-:Y:S05]  /*1190*/  @P3 BRA `(.L_x_42) ;  /* 0x0000000000243947 */ /* 0x000fea0003800000 */
[----:B----45:R-:W1:Y:S01]  /*11a0*/  LDS R2, [UR8+0x34] ;  /* 0x00003408ff027984 */ /* 0x030e620008000800 */
[----:B------:R-:W-:-:S05]  /*11b0*/  IMAD.MOV.U32 R3, RZ, RZ, 0x7f000000 ;  /* 0x7f000000ff037424 */ /* 0x000fca00078e00ff */
[----:B-1----:R-:W-:-:S05]  /*11c0*/  LOP3.LUT R2, R2, 0xff000000, R3, 0xb8, !PT ;  /* 0xff00000002027812 */ /* 0x002fca00078eb803 */
[----:B------:R1:W-:Y:S01]  /*11d0*/  STS [UR8+0x34], R2 ;  /* 0x00003402ff007988 */ /* 0x0003e20008000808 */
[----:B------:R-:W-:Y:S05]  /*11e0*/  @P3 BRA `(.L_x_43) ;  /* 0x0000000000183947 */ /* 0x000fea0003800000 */
[----:B-1----:R-:W1:Y:S01]  /*11f0*/  LDS R2, [UR8+0x38] ;  /* 0x00003808ff027984 */ /* 0x002e620008000800 */
[----:B------:R-:W-:-:S05]  /*1200*/  IMAD.MOV.U32 R3, RZ, RZ, 0x7f ;  /* 0x0000007fff037424 */ /* 0x000fca00078e00ff */
[----:B-1----:R-:W-:-:S05]  /*1210*/  LOP3.LUT R2, R2, 0xff, R3, 0xb8, !PT ;  /* 0x000000ff02027812 */ /* 0x002fca00078eb803 */
[----:B------:R1:W-:Y:S02]  /*1220*/  STS [UR8+0x38], R2 ;  /* 0x00003802ff007988 */ /* 0x0003e40008000808 */
.L_x_42:
[----:B------:R-:W-:Y:S05]  /*1230*/  @P3 BRA `(.L_x_44) ;  /* 0x00000000000c3947 */ /* 0x000fea0003800000 */
[----:B------:R1:W-:Y:S02]  /*1240*/  STS [UR8+0x20], R5 ;  /* 0x00002005ff007988 */ /* 0x0003e40008000808 */
.L_x_43:
[----:B------:R-:W-:Y:S05]  /*1250*/  @P3 BRA `(.L_x_45) ;  /* 0x0000000000243947 */ /* 0x000fea0003800000 */
[----:B------:R1:W-:Y:S02]  /*1260*/  STS [UR8+0x24], R6 ;  /* 0x00002406ff007988 */ /* 0x0003e40008000808 */
.L_x_44:
[----:B------:R-:W-:Y:S05]  /*1270*/  @P3 BRA `(.L_x_46) ;  /* 0x00000000002c3947 */ /* 0x000fea0003800000 */
[----:B-1--45:R-:W1:Y:S01]  /*1280*/  LDS R2, [UR8+0x1c] ;  /* 0x00001c08ff027984 */ /* 0x032e620008000800 */
[----:B------:R-:W4:Y:S02]  /*1290*/  LDC.64 R6, c[0x0][0x3b8] ;  /* 0x0000ee00ff067b82 */ /* 0x000f240000000a00 */
[--C-:B----4-:R-:W-:Y:S02]  /*12a0*/  SHF.R.U32.HI R5, RZ, 0x4, R7.reuse ;  /* 0x00000004ff057819 */ /* 0x110fe40000011607 */
[----:B------:R-:W-:-:S05]  /*12b0*/  SHF.R.U64 R3, R6, 0x4, R7 ;  /* 0x0000000406037819 */ /* 0x000fca0000001207 */
[----:B------:R4:W-:Y:S01]  /*12c0*/  STS [UR8+0xc], R3 ;  /* 0x00000c03ff007988 */ /* 0x0009e20008000808 */
[----:B-1----:R-:W-:-:S05]  /*12d0*/  LOP3.LUT R2, R2, 0xf, R5, 0xb8, !PT ;  /* 0x0000000f02027812 */ /* 0x002fca00078eb805 */
[----:B------:R4:W-:Y:S02]  /*12e0*/  STS [UR8+0x1c], R2 ;  /* 0x00001c02ff007988 */ /* 0x0009e40008000808 */
.L_x_45:
[----:B------:R-:W-:Y:S05]  /*12f0*/  @P3 BRA `(.L_x_47) ;  /* 0x00000000001c3947 */ /* 0x000fea0003800000 */
[----:B-1--45:R-:W1:Y:S02]  /*1300*/  LDS R2, [UR8+0x34] ;  /* 0x00003408ff027984 */ /* 0x032e640008000800 */
[----:B-1----:R-:W-:-:S05]  /*1310*/  LOP3.LUT R2, R2, 0x7, RZ, 0xb8, !PT ;  /* 0x0000000702027812 */ /* 0x002fca00078eb8ff */
[----:B------:R1:W-:Y:S02]  /*1320*/  STS [UR8+0x34], R2 ;  /* 0x00003402ff007988 */ /* 0x0003e40008000808 */
.L_x_46:
[----:B------:R-:W-:Y:S05]  /*1330*/  @P3 BRA `(.L_x_48) ;  /* 0x00000000001c3947 */ /* 0x000fea0003800000 */
[----:B-1--45:R-:W1:Y:S02]  /*1340*/  LDS R2, [UR8+0x34] ;  /* 0x00003408ff027984 */ /* 0x032e640008000800 */
[----:B-1----:R-:W-:-:S05]  /*1350*/  LOP3.LUT R2, R2, 0x38, RZ, 0xb8, !PT ;  /* 0x0000003802027812 */ /* 0x002fca00078eb8ff */
[----:B------:R1:W-:Y:S02]  /*1360*/  STS [UR8+0x34], R2 ;  /* 0x00003402ff007988 */ /* 0x0003e40008000808 */
.L_x_47:
[----:B------:R-:W-:Y:S05]  /*1370*/  @P3 BRA `(.L_x_49) ;  /* 0x00000000001c3947 */ /* 0x000fea0003800000 */
[----:B-1--45:R-:W1:Y:S02]  /*1380*/  LDS R2, [UR8+0x8] ;  /* 0x00000808ff027984 */ /* 0x032e640008000800 */
[----:B-1----:R-:W-:-:S05]  /*1390*/  LOP3.LUT R2, R2, 0x780, RZ, 0xb8, !PT ;  /* 0x0000078002027812 */ /* 0x002fca00078eb8ff */
[----:B------:R1:W-:Y:S02]  /*13a0*/  STS [UR8+0x8], R2 ;  /* 0x00000802ff007988 */ /* 0x0003e40008000808 */
.L_x_48:
[----:B------:R-:W-:Y:S05]  /*13b0*/  @P3 BRA `(.L_x_50) ;  /* 0x0000000000283947 */ /* 0x000fea0003800000 */
[----:B-1--45:R-:W1:Y:S02]  /*13c0*/  LDS R2, [UR8+0x8] ;  /* 0x00000808ff027984 */ /* 0x032e640008000800 */
[----:B-1----:R-:W-:-:S05]  /*13d0*/  LOP3.LUT R2, R2, 0x1800, RZ, 0xb8, !PT ;  /* 0x0000180002027812 */ /* 0x002fca00078eb8ff */
[----:B------:R1:W-:Y:S02]  /*13e0*/  STS [UR8+0x8], R2 ;  /* 0x00000802ff007988 */ /* 0x0003e40008000808 */
.L_x_49:
[----:B------:R-:W-:Y:S05]  /*13f0*/  @P3 BREAK.RELIABLE B3 ;  /* 0x0000000000033942 */ /* 0x000fea0003800100 */
[----:B------:R-:W-:Y:S05]  /*1400*/  @P3 BRA `(.L_x_51) ;  /* 0x0000000000243947 */ /* 0x000fea0003800000 */
[----:B-1--45:R-:W1:Y:S01]  /*1410*/  LDS R2, [UR8+0x8] ;  /* 0x00000808ff027984 */ /* 0x032e620008000800 */
[----:B------:R-:W-:-:S05]  /*1420*/  IMAD.MOV.U32 R3, RZ, RZ, 0x6000 ;  /* 0x00006000ff037424 */ /* 0x000fca00078e00ff */
[----:B-1----:R-:W-:-:S04]  /*1430*/  LOP3.LUT R2, R2, 0x6000, R3, 0xd8, !PT ;  /* 0x0000600002027812 */ /* 0x002fc800078ed803 */
[----:B------:R-:W-:-:S05]  /*1440*/  LOP3.LUT R2, R2, 0x400000, RZ, 0xb8, !PT ;  /* 0x0040000002027812 */ /* 0x000fca00078eb8ff */
[----:B------:R1:W-:Y:S02]  /*1450*/  STS [UR8+0x8], R2 ;  /* 0x00000802ff007988 */ /* 0x0003e40008000808 */
.L_x_50:
[----:B------:R-:W-:Y:S05]  /*1460*/  BSYNC.RELIABLE B3 ;  /* 0x0000000000037941 */ /* 0x000fea0003800100 */
.L_x_41:
[----:B-1--45:R-:W1:Y:S02]  /*1470*/  @!P3 LDS R2, [UR8+0x8] ;  /* 0x00000808ff02b984 */ /* 0x032e640008000800 */
[----:B-1----:R-:W-:-:S05]  /*1480*/  @!P3 LOP3.LUT R2, R2, 0x8000, RZ, 0xb8, !PT ;  /* 0x000080000202b812 */ /* 0x002fca00078eb8ff */
[----:B------:R1:W-:Y:S02]  /*1490*/  @!P3 STS [UR8+0x8], R2 ;  /* 0x00000802ff00b988 */ /* 0x0003e40008000808 */
.L_x_51:
[----:B------:R-:W-:Y:S05]  /*14a0*/  BSYNC.RECONVERGENT B4 ;  /* 0x0000000000047941 */ /* 0x000fea0003800200 */
.L_x_40:
[----:B------:R-:W-:Y:S05]  /*14b0*/  WARPSYNC.ALL ;  /* 0x0000000000007948 */ /* 0x000fea0003800000 */
[----:B------:R-:W-:Y:S01]  /*14c0*/  NOP ;  /* 0x0000000000007918 */ /* 0x000fe20000000000 */
[----:B------:R-:W-:-:S04]  /*14d0*/  UIADD3 UR4, UPT, UPT, UR4, 0x100, URZ ;  /* 0x0000010004047890 */ /* 0x000fc8000fffe0ff */
[----:B------:R-:W-:-:S04]  /*14e0*/  UIADD3 UR20, UP0, UPT, UR4, UR20, URZ ;  /* 0x0000001404147290 */ /* 0x000fc8000ff1e0ff */
[----:B------:R-:W-:Y:S01]  /*14f0*/  ULEA.HI.X.SX32 UR21, UR4, UR21, 0x1, UP0 ;  /* 0x0000001504157291 */ /* 0x000fe200080f0eff */
[----:B------:R-:W-:Y:S11]  /*1500*/  @P0 BRA `(.L_x_52) ;  /* 0x0000000000300947 */ /* 0x000ff60003800000 */
[----:B-1--45:R-:W1:Y:S01]  /*1510*/  S2R R2, SR_LANEID ;  /* 0x0000000000027919 */ /* 0x032e620000000000 */
[----:B------:R-:W-:Y:S05]  /*1520*/  WARPSYNC.ALL ;  /* 0x0000000000007948 */ /* 0x000fea0003800000 */
[----:B------:R-:W-:Y:S01]  /*1530*/  NOP ;  /* 0x0000000000007918 */ /* 0x000fe20000000000 */
[----:B-123--:R-:W-:-:S05]  /*1540*/  IMAD.SHL.U32 R4, R2, 0x4, RZ ;  /* 0x0000000402047824 */ /* 0x00efca00078e00ff */
        /* <DEDUP_REMOVED lines=8> */
.L_x_52:
[----:B------:R-:W-:Y:S05]  /*15d0*/  @P0 BRA `(.L_x_53) ;  /* 0x00000000000c0947 */ /* 0x000fea0003800000 */
[----:B------:R0:W-:Y:S01]  /*15e0*/  UTMACMDFLUSH ;  /* 0x00000000000079b7 */ /* 0x0001e20000000000 */
[----:B------:R-:W-:Y:S05]  /*15f0*/  @P0 BRA `(.L_x_53) ;  /* 0x0000000000040947 */ /* 0x000fea0003800000 */
[----:B------:R-:W-:-:S04]  /*1600*/  DEPBAR.LE SB0, 0x0 ;  /* 0x000080000000791a */ /* 0x000fc80000000000 */
.L_x_53:
[----:B------:R-:W-:Y:S05]  /*1610*/  WARPSYNC.ALL ;  /* 0x0000000000007948 */ /* 0x000fea0003800000 */
[----:B------:R-:W-:Y:S01]  /*1620*/  NOP ;  /* 0x0000000000007918 */ /* 0x000fe20000000000 */
[----:B--2---:R-:W-:Y:S01]  /*1630*/  BAR.SYNC.DEFER_BLOCKING 0x0 ;  /* 0x0000000000007b1d */ /* 0x004fe20000010000 */
[----:B-1--45:R-:W-:Y:S01]  /*1640*/  SHF.R.U32.HI R2, RZ, 0x5, R0 ;  /* 0x00000005ff027819 */ /* 0x032fe20000011600 */
[----:B------:R-:W-:-:S03]  /*1650*/  UIADD3 UR12, UPT, UPT, UR8, 0x6020, URZ ;  /* 0x00006020080c7890 */ /* 0x000fc6000fffe0ff */
[----:B------:R-:W-:Y:S01]  /*1660*/  R2UR UR22, R2 ;  /* 0x00000000021672ca */ /* 0x000fe200000e0000 */
[----:B------:R-:W-:Y:S01]  /*1670*/  VOTEU.ALL UP0, P3 ;  /* 0x0000000000ff7886 */ /* 0x000fe20001800000 */
[----:B------:R-:W-:Y:S01]  /*1680*/  UMOV UR4, 0x1 ;  /* 0x0000000100047882 */ /* 0x000fe20000000000 */
[----:B------:R-:W-:Y:S01]  /*1690*/  VOTEU.ALL UP1, P3 ;  /* 0x0000000000ff7886 */ /* 0x000fe20001820000 */
[----:B------:R-:W-:Y:S02]  /*16a0*/  BSSY.RECONVERGENT B4, `(.L_x_54) ;  /* 0x0000018000047945 */ /* 0x000fe40003800200 */
[----:B------:R-:W-:-:S04]  /*16b0*/  @!UP0 UIADD3 UR10, UPT, UPT, -UR4, 0x100000, URZ ;  /* 0x00100000040a8890 */ /* 0x000fc8000fffe1ff */
[----:B------:R-:W-:Y:S02]  /*16c0*/  @!UP0 USHF.L.U32 UR11, UR10, 0xb, URZ ;  /* 0x0000000b0a0b8899 */ /* 0x000fe400080006ff */
[----:B------:R-:W-:Y:S02]  /*16d0*/  @!UP0 USHF.L.U32 UR10, UR10, 0x1, URZ ;  /* 0x000000010a0a8899 */ /* 0x000fe400080006ff */
[----:B------:R-:W-:-:S04]  /*16e0*/  @!UP0 UIADD3 UR4, UPT, UPT, -UR4, 0x100000, URZ ;  /* 0x0010000004048890 */ /* 0x000fc8000fffe1ff */
[----:B------:R-:W-:Y:S02]  /*16f0*/  @!UP0 USHF.L.U32 UR5, UR4, 0xb, URZ ;  /* 0x0000000b04058899 */ /* 0x000fe400080006ff */
[----:B------:R-:W-:Y:S01]  /*1700*/  @!UP0 USHF.L.U32 UR4, UR4, 0x1, URZ ;  /* 0x0000000104048899 */ /* 0x000fe200080006ff */
[----:B------:R-:W-:Y:S01]  /*1710*/  VOTEU.ALL UP0, P3 ;  /* 0x0000000000ff7886 */ /* 0x000fe20001800000 */
[----:B------:R-:W1:Y:S04]  /*1720*/  FENCE.VIEW.ASYNC.S ;  /* 0x00000000000073c6 */ /* 0x000e680000000000 */
[----:B-1----:R1:W2:Y:S06]  /*1730*/  @!UP0 SYNCS.EXCH.64 URZ, [UR8+0x6000], UR10 ;  /* 0x0060000a08ff85b2 */ /* 0x0022ac0008000100 */
[----:B------:R1:W2:Y:S02]  /*1740*/  @!UP1 SYNCS.EXCH.64 URZ, [UR8+0x6020], UR4 ;  /* 0x0060200408ff95b2 */ /* 0x0002a40008000100 */
[----:B--2---:R-:W-:Y:S06]  /*1750*/  BAR.SYNC.DEFER_BLOCKING 0x0 ;  /* 0x0000000000007b1d */ /* 0x004fec0000010000 */
[----:B------:R-:W-:Y:S05]  /*1760*/  @P3 BRA `(.L_x_55) ;  /* 0x00000000002c3947 */ /* 0x000fea0003800000 */
[----:B-1----:R-:W-:Y:S02]  /*1770*/  UMOV UR4, 0x1 ;  /* 0x0000000100047882 */ /* 0x002fe40000000000 */
[----:B------:R-:W-:-:S04]  /*1780*/  UIADD3 UR10, UPT, UPT, -UR4, 0x100000, URZ ;  /* 0x00100000040a7890 */ /* 0x000fc8000fffe1ff */
[----:B------:R-:W-:Y:S02]  /*1790*/  USHF.L.U32 UR11, UR10, 0xb, URZ ;  /* 0x0000000b0a0b7899 */ /* 0x000fe400080006ff */
[----:B------:R-:W-:Y:S02]  /*17a0*/  USHF.L.U32 UR10, UR10, 0x1, URZ ;  /* 0x000000010a0a7899 */ /* 0x000fe400080006ff */
[----:B------:R-:W-:-:S04]  /*17b0*/  UIADD3 UR4, UPT, UPT, -UR4, 0x100000, URZ ;  /* 0x0010000004047890 */ /* 0x000fc8000fffe1ff */
[----:B------:R-:W-:Y:S02]  /*17c0*/  USHF.L.U32 UR5, UR4, 0xb, URZ ;  /* 0x0000000b04057899 */ /* 0x000fe400080006ff */
[----:B------:R-:W-:Y:S01]  /*17d0*/  USHF.L.U32 UR4, UR4, 0x1, URZ ;  /* 0x0000000104047899 */ /* 0x000fe200080006ff */
[----:B------:R-:W1:Y:S03]  /*17e0*/  FENCE.VIEW.ASYNC.S ;  /* 0x00000000000073c6 */ /* 0x000e660000000000 */
[----:B-1----:R2:W4:Y:S08]  /*17f0*/  SYNCS.EXCH.64 URZ, [UR8+0x6008], UR10 ;  /* 0x0060080a08ff75b2 */ /* 0x0025300008000100 */
[----:B------:R2:W5:Y:S02]  /*1800*/  SYNCS.EXCH.64 URZ, [UR8+0x6028], UR4 ;  /* 0x0060280408ff75b2 */ /* 0x0005640008000100 */
[----:B--2---:R-:W-:Y:S01]  /*1810*/  NOP ;  /* 0x0000000000007918 */ /* 0x004fe20000000000 */
.L_x_55:
[----:B-1----:R-:W-:Y:S05]  /*1820*/  BSYNC.RECONVERGENT B4 ;  /* 0x0000000000047941 */ /* 0x002fea0003800200 */
.L_x_54:
[----:B----45:R-:W-:Y:S01]  /*1830*/  BAR.SYNC.DEFER_BLOCKING 0x0 ;  /* 0x0000000000007b1d */ /* 0x030fe20000010000 */
[----:B------:R-:W-:Y:S01]  /*1840*/  USHF.L.U32 UR15, UR7, 0x7, URZ ;  /* 0x00000007070f7899 */ /* 0x000fe200080006ff */
[----:B------:R-:W-:Y:S01]  /*1850*/  ISETP.GE.AND P0, PT, R10, 0x1, PT ;  /* 0x000000010a00780c */ /* 0x000fe20003f06270 */
[----:B------:R-:W-:-:S03]  /*1860*/  USHF.L.U32 UR19, UR9, 0x7, URZ ;  /* 0x0000000709137899 */ /* 0x000fc600080006ff */
[----:B------:R-:W-:Y:S04]  /*1870*/  BSSY.RECONVERGENT B4, `(.L_x_56) ;  /* 0x000000d000047945 */ /* 0x000fe80003800200 */
[----:B------:R-:W-:Y:S05]  /*1880*/  @P3 BRA `(.L_x_57) ;  /* 0x00000000002c3947 */ /* 0x000fea0003800000 */
[----:B------:R-:W-:Y:S02]  /*1890*/  UMOV UR4, 0x1 ;  /* 0x0000000100047882 */ /* 0x000fe40000000000 */
[----:B------:R-:W-:-:S04]  /*18a0*/  UIADD3 UR10, UPT, UPT, -UR4, 0x100000, URZ ;  /* 0x00100000040a7890 */ /* 0x000fc8000fffe1ff */
[----:B------:R-:W-:Y:S02]  /*18b0*/  USHF.L.U32 UR11, UR10, 0xb, URZ ;  /* 0x0000000b0a0b7899 */ /* 0x000fe400080006ff */
[----:B------:R-:W-:Y:S02]  /*18c0*/  USHF.L.U32 UR10, UR10, 0x1, URZ ;  /* 0x000000010a0a7899 */ /* 0x000fe400080006ff */
[----:B------:R-:W-:-:S04]  /*18d0*/  UIADD3 UR4, UPT, UPT, -UR4, 0x100000, URZ ;  /* 0x0010000004047890 */ /* 0x000fc8000fffe1ff */
[----:B------:R-:W-:Y:S02]  /*18e0*/  USHF.L.U32 UR5, UR4, 0xb, URZ ;  /* 0x0000000b04057899 */ /* 0x000fe400080006ff */
[----:B------:R-:W-:Y:S01]  /*18f0*/  USHF.L.U32 UR4, UR4, 0x1, URZ ;  /* 0x0000000104047899 */ /* 0x000fe200080006ff */
[----:B------:R-:W1:Y:S03]  /*1900*/  FENCE.VIEW.ASYNC.S ;  /* 0x00000000000073c6 */ /* 0x000e660000000000 */
[----:B-1----:R1:W2:Y:S08]  /*1910*/  SYNCS.EXCH.64 URZ, [UR8+0x6010], UR10 ;  /* 0x0060100a08ff75b2 */ /* 0x0022b00008000100 */
[----:B------:R1:W4:Y:S01]  /*1920*/  SYNCS.EXCH.64 URZ, [UR8+0x6030], UR4 ;  /* 0x0060300408ff75b2 */ /* 0x0003220008000100 */
[----:B------:R-:W-:Y:S01]  /*1930*/  NOP ;  /* 0x0000000000007918 */ /* 0x000fe20000000000 */
.L_x_57:
[----:B-1----:R-:W-:Y:S05]  /*1940*/  BSYNC.RECONVERGENT B4 ;  /* 0x0000000000047941 */ /* 0x002fea0003800200 */
.L_x_56:
[----:B------:R-:W-:Y:S05]  /*1950*/  @!P0 BRA `(.L_x_58) ;  /* 0x0000000400c88947 */ /* 0x000fea0003800000 */
[----:B--2-4-:R-:W-:Y:S01]  /*1960*/  BAR.SYNC.DEFER_BLOCKING 0x0 ;  /* 0x0000000000007b1d */ /* 0x014fe20000010000 */
[----:B------:R-:W-:Y:S01]  /*1970*/  @!P3 IMAD.MOV.U32 R2, RZ, RZ, 0x2000 ;  /* 0x00002000ff02b424 */ /* 0x000fe200078e00ff */
[----:B------:R-:W-:Y:S02]  /*1980*/  ELECT P1, URZ, PT ;  /* 0x0000000000ff782f */ /* 0x000fe40003820000 */
[----:B------:R-:W-:Y:S02]  /*1990*/  ELECT P0, URZ, PT ;  /* 0x0000000000ff782f */ /* 0x000fe40003800000 */
[C---:B------:R-:W-:Y:S01]  /*19a0*/  ISETP.LT.U32.AND P1, PT, R68.reuse, 0x20, P1 ;  /* 0x000000204400780c */ /* 0x040fe20000f21070 */
[----:B------:R-:W-:Y:S01]  /*19b0*/  UMOV UR11, UR15 ;  /* 0x0000000f000b7c82 */ /* 0x000fe20008000000 */
[----:B------:R-:W-:Y:S01]  /*19c0*/  ISETP.LT.U32.AND P0, PT, R68, 0x20, P0 ;  /* 0x000000204400780c */ /* 0x000fe20000701070 */
[----:B------:R-:W-:-:S10]  /*19d0*/  UIADD3 UR16, UPT, UPT, UR8, 0x3000, URZ ;  /* 0x0000300008107890 */ /* 0x000fd4000fffe0ff */
[----:B------:R-:W-:Y:S01]  /*19e0*/  VOTEU.ANY UP0, P1 ;  /* 0x0000000000ff7886 */ /* 0x000fe20000800100 */
[----:B------:R-:W-:Y:S01]  /*19f0*/  VOTEU.ANY UP2, P1 ;  /* 0x0000000000ff7886 */ /* 0x000fe20000840100 */
[----:B------:R-:W-:Y:S01]  /*1a00*/  VOTEU.ANY UP1, P0 ;  /* 0x0000000000ff7886 */ /* 0x000fe20000020100 */
[----:B------:R-:W-:Y:S01]  /*1a10*/  VOTEU.ANY UP3, P0 ;  /* 0x0000000000ff7886 */ /* 0x000fe20000060100 */
[----:B------:R1:W-:Y:S01]  /*1a20*/  @!P3 SYNCS.ARRIVE.TRANS64 RZ, [UR8+0x6000], R2 ;  /* 0x00600002ffffb9a7 */ /* 0x0003e20008000008 */
[----:B------:R2:W-:Y:S06]  /*1a30*/  MEMBAR.ALL.CTA ;  /* 0x0000000000007992 */ /* 0x0005ec0000008000 */
[----:B--2---:R-:W2:Y:S01]  /*1a40*/  FENCE.VIEW.ASYNC.S ;  /* 0x00000000000073c6 */ /* 0x004ea20000000000 */
[----:B------:R-:W-:Y:S01]  /*1a50*/  @UP0 UIADD3 UR9, UPT, UPT, UR8, 0x6000, URZ ;  /* 0x0000600008090890 */ /* 0x000fe2000fffe0ff */
[----:B------:R-:W-:Y:S01]  /*1a60*/  @UP0 UMOV UR10, URZ ;  /* 0x000000ff000a0c82 */ /* 0x000fe20008000000 */
[----:B------:R-:W-:Y:S01]  /*1a70*/  @UP1 UIADD3 UR17, UPT, UPT, UR8, 0x6000, URZ ;  /* 0x0000600008111890 */ /* 0x000fe2000fffe0ff */
[----:B------:R-:W-:Y:S01]  /*1a80*/  @UP1 UMOV UR18, URZ ;  /* 0x000000ff00121c82 */ /* 0x000fe20008000000 */
[----:B------:R-:W-:Y:S01]  /*1a90*/  UISETP.NE.U32.AND UP0, UPT, UR22, URZ, UPT ;  /* 0x000000ff1600728c */ /* 0x000fe2000bf05070 */
[----:B--2---:R-:W-:Y:S06]  /*1aa0*/  BAR.SYNC.DEFER_BLOCKING 0x0 ;  /* 0x0000000000007b1d */ /* 0x004fec0000010000 */
[----:B------:R1:W-:Y:S02]  /*1ab0*/  @UP2 UTMALDG.2D [UR8], [UR24] ;  /* 0x00000008180025b4 */ /* 0x0003e40008008000 */
[----:B------:R-:W-:Y:S06]  /*1ac0*/  BAR.SYNC.DEFER_BLOCKING 0x0 ;  /* 0x0000000000007b1d */ /* 0x000fec0000010000 */
[----:B------:R1:W-:Y:S02]  /*1ad0*/  @UP3 UTMALDG.2D [UR16], [UR26] ;  /* 0x000000101a0035b4 */ /* 0x0003e40008008000 */
[----:B------:R-:W-:Y:S06]  /*1ae0*/  BAR.SYNC.DEFER_BLOCKING 0x0 ;  /* 0x0000000000007b1d */ /* 0x000fec0000010000 */
[----:B------:R-:W2:Y:S02]  /*1af0*/  SYNCS.PHASECHK.TRANS64.TRYWAIT P0, [UR8+0x6000], RZ ;  /* 0x006000ffff0075a7 */ /* 0x000ea40008001108 */
[----:B-12---:R-:W-:Y:S05]  /*1b00*/  @!P0 BRA `(.L_x_59) ;  /* 0x0000000c00588947 */ /* 0x006fea0003800000 */
.L_x_75:
[----:B------:R-:W-:Y:S05]  /*1b10*/  BRA.U UP0, `(.L_x_60) ;  /* 0x0000000100287547 */ /* 0x000fea000b800000 */
[----:B------:R-:W-:Y:S02]  /*1b20*/  USHF.R.U32.HI UR4, URZ, 0x4, UR8 ;  /* 0x00000004ff047899 */ /* 0x000fe40008011608 */
[----:B------:R-:W-:Y:S02]  /*1b30*/  USHF.R.U32.HI UR6, URZ, 0x4, UR16 ;  /* 0x00000004ff067899 */ /* 0x000fe40008011610 */
[----:B------:R-:W-:Y:S02]  /*1b40*/  USGXT.U32 UR4, UR4, 0xe ;  /* 0x0000000e0404789a */ /* 0x000fe40008000000 */
[----:B------:R-:W-:Y:S01]  /*1b50*/  USGXT.U32 UR6, UR6, 0xe ;  /* 0x0000000e0606789a */ /* 0x000fe20008000000 */
[----:B------:R-:W-:Y:S01]  /*1b60*/  UMOV UR10, 0x0 ;  /* 0x00000000000a7882 */ /* 0x000fe20000000000 */
[----:B------:R-:W-:Y:S01]  /*1b70*/  UMOV UR11, 0x8200010 ;  /* 0x08200010000b7882 */ /* 0x000fe20000000000 */
[----:B------:R-:W-:Y:S01]  /*1b80*/  UMOV UR5, 0xc0004010 ;  /* 0xc000401000057882 */ /* 0x000fe20000000000 */
[----:B------:R-:W-:-:S05]  /*1b90*/  UMOV UR7, 0xc0004010 ;  /* 0xc000401000077882 */ /* 0x000fca0000000000 */
[----:B------:R1:W-:Y:S01]  /*1ba0*/  UTCQMMA gdesc[UR4], gdesc[UR6], tmem[UR23], tmem[UR10], idesc[UR11], !UPT ;  /* 0x00ff0a06040075ea */ /* 0x0003e2000f800317 */
[----:B------:R-:W-:Y:S02]  /*1bb0*/  NOP ;  /* 0x0000000000007918 */ /* 0x000fe40000000000 */
.L_x_60:
[----:B------:R-:W-:Y:S01]  /*1bc0*/  ELECT P0, URZ, PT ;  /* 0x0000000000ff782f */ /* 0x000fe20003800000 */
[----:B-1----:R-:W-:Y:S01]  /*1bd0*/  UMOV UR4, UR12 ;  /* 0x0000000c00047c82 */ /* 0x002fe20008000000 */
[----:B------:R-:W-:Y:S02]  /*1be0*/  UMOV UR5, URZ ;  /* 0x000000ff00057c82 */ /* 0x000fe40008000000 */
[----:B------:R-:W-:-:S13]  /*1bf0*/  ISETP.LT.U32.AND P0, PT, R68, 0x20, P0 ;  /* 0x000000204400780c */ /* 0x000fda0000701070 */
[----:B------:R-:W-:Y:S01]  /*1c00*/  VOTEU.ANY UP0, P0 ;  /* 0x0000000000ff7886 */ /* 0x000fe20000000100 */
[----:B------:R-:W-:Y:S01]  /*1c10*/  VOTEU.ANY UP1, P0 ;  /* 0x0000000000ff7886 */ /* 0x000fe20000020100 */
[----:B------:R-:W-:-:S03]  /*1c20*/  ISETP.GE.U32.AND P0, PT, R10, 0x21, PT ;  /* 0x000000210a00780c */ /* 0x000fc60003f06070 */
[----:B------:R-:W-:Y:S02]  /*1c30*/  @UP0 UMOV UR4, UR4 ;  /* 0x0000000400040c82 */ /* 0x000fe40008000000 */
[----:B------:R1:W-:Y:S01]  /*1c40*/  @UP1 UTCBAR [UR4], URZ ;  /* 0x000000ff040013e9 */ /* 0x0003e200080000ff */
[----:B------:R-:W-:Y:S06]  /*1c50*/  BAR.SYNC.DEFER_BLOCKING 0x0 ;  /* 0x0000000000007b1d */ /* 0x000fec0000010000 */
[----:B------:R-:W2:Y:S02]  /*1c60*/  SYNCS.PHASECHK.TRANS64.TRYWAIT P1, [UR8+0x6020], RZ ;  /* 0x006020ffff0075a7 */ /* 0x000ea40008021108 */
[----:B-12---:R-:W-:Y:S05]  /*1c70*/  @!P1 BRA `(.L_x_61) ;  /* 0x0000000c00089947 */ /* 0x006fea0003800000 */
.L_x_76:
[----:B------:R-:W-:Y:S01]  /*1c80*/  UMOV UR4, URZ ;  /* 0x000000ff00047c82 */ /* 0x000fe20008000000 */
[----:B------:R-:W-:Y:S05]  /*1c90*/  @!P0 BRA `(.L_x_58) ;  /* 0x0000000000f88947 */ /* 0x000fea0003800000 */
[----:B------:R-:W1:Y:S01]  /*1ca0*/  LDCU UR28, c[0x0][0x3a0] ;  /* 0x00007400ff1c77ac */ /* 0x000e620008000800 */
[----:B------:R-:W-:Y:S01]  /*1cb0*/  UMOV UR5, 0x1 ;  /* 0x0000000100057882 */ /* 0x000fe20000000000 */
[----:B------:R-:W-:-:S05]  /*1cc0*/  UMOV UR14, 0x20 ;  /* 0x00000020000e7882 */ /* 0x000fca0000000000 */
.L_x_65:
[----:B------:R-:W-:Y:S01]  /*1cd0*/  BAR.SYNC.DEFER_BLOCKING 0x0 ;  /* 0x0000000000007b1d */ /* 0x000fe20000010000 */
[----:B------:R-:W-:Y:S01]  /*1ce0*/  ULEA UR9, UR5, UR8, 0x3 ;  /* 0x0000000805097291 */ /* 0x000fe2000f8e18ff */
[----:B------:R-:W-:Y:S01]  /*1cf0*/  @!P3 IMAD.MOV.U32 R2, RZ, RZ, 0x2000 ;  /* 0x00002000ff02b424 */ /* 0x000fe200078e00ff */
[----:B------:R-:W-:Y:S01]  /*1d00*/  ELECT P1, URZ, PT ;  /* 0x0000000000ff782f */ /* 0x000fe20003820000 */
[----:B------:R-:W-:-:S03]  /*1d10*/  ULEA UR12, UR5, UR8, 0xc ;  /* 0x00000008050c7291 */ /* 0x000fc6000f8e60ff */
[----:B------:R-:W-:Y:S02]  /*1d20*/  ISETP.LT.U32.AND P1, PT, R68, 0x20, P1 ;  /* 0x000000204400780c */ /* 0x000fe40000f21070 */
[----:B------:R-:W-:Y:S01]  /*1d30*/  ELECT P0, URZ, PT ;  /* 0x0000000000ff782f */ /* 0x000fe20003800000 */
[----:B------:R-:W-:-:S03]  /*1d40*/  UIADD3 UR16, UPT, UPT, UR12, 0x3000, URZ ;  /* 0x000030000c107890 */ /* 0x000fc6000fffe0ff */
[----:B------:R-:W-:Y:S01]  /*1d50*/  ISETP.LT.U32.AND P0, PT, R68, 0x20, P0 ;  /* 0x000000204400780c */ /* 0x000fe20000701070 */
[----:B------:R-:W-:Y:S01]  /*1d60*/  UMOV UR18, UR14 ;  /* 0x0000000e00127c82 */ /* 0x000fe20008000000 */
[----:B------:R-:W-:-:S05]  /*1d70*/  USHF.L.U32 UR6, UR4, 0x1f, URZ ;  /* 0x0000001f04067899 */ /* 0x000fca00080006ff */
[----:B------:R-:W-:Y:S01]  /*1d80*/  VOTEU.ANY UP0, P1 ;  /* 0x0000000000ff7886 */ /* 0x000fe20000800100 */
[----:B------:R2:W-:Y:S01]  /*1d90*/  @!P3 SYNCS.ARRIVE.TRANS64 RZ, [UR9+0x6000], R2 ;  /* 0x00600002ffffb9a7 */ /* 0x0005e20008000009 */
[----:B------:R4:W-:Y:S06]  /*1da0*/  MEMBAR.ALL.CTA ;  /* 0x0000000000007992 */ /* 0x0009ec0000008000 */
[----:B----4-:R-:W4:Y:S01]  /*1db0*/  FENCE.VIEW.ASYNC.S ;  /* 0x00000000000073c6 */ /* 0x010f220000000000 */
[----:B------:R-:W-:Y:S01]  /*1dc0*/  @UP0 UIADD3 UR13, UPT, UPT, UR9, 0x6000, URZ ;  /* 0x00006000090d0890 */ /* 0x000fe2000fffe0ff */
[----:B----4-:R-:W-:Y:S01]  /*1dd0*/  VOTEU.ANY UP0, P1 ;  /* 0x0000000000ff7886 */ /* 0x010fe20000800100 */
[----:B------:R-:W-:Y:S01]  /*1de0*/  VOTEU.ANY UP1, P0 ;  /* 0x0000000000ff7886 */ /* 0x000fe20000020100 */
[----:B--2---:R-:W-:-:S04]  /*1df0*/  IMAD.U32 R2, RZ, RZ, UR6 ;  /* 0x00000006ff027e24 */ /* 0x004fc8000f8e00ff */
[----:B------:R-:W-:Y:S01]  /*1e00*/  @UP1 UIADD3 UR17, UPT, UPT, UR9, 0x6000, URZ ;  /* 0x0000600009111890 */ /* 0x000fe2000fffe0ff */
[----:B------:R-:W-:Y:S01]  /*1e10*/  VOTEU.ANY UP1, P0 ;  /* 0x0000000000ff7886 */ /* 0x000fe20000020100 */
[----:B------:R-:W-:Y:S06]  /*1e20*/  BAR.SYNC.DEFER_BLOCKING 0x0 ;  /* 0x0000000000007b1d */ /* 0x000fec0000010000 */
[----:B------:R2:W-:Y:S01]  /*1e30*/  @UP0 UTMALDG.2D [UR12], [UR24] ;  /* 0x0000000c180005b4 */ /* 0x0005e20008008000 */
[----:B------:R-:W-:Y:S01]  /*1e40*/  UISETP.NE.U32.AND UP0, UPT, UR22, URZ, UPT ;  /* 0x000000ff1600728c */ /* 0x000fe2000bf05070 */
[----:B------:R-:W-:Y:S06]  /*1e50*/  BAR.SYNC.DEFER_BLOCKING 0x0 ;  /* 0x0000000000007b1d */ /* 0x000fec0000010000 */
[----:B------:R2:W-:Y:S02]  /*1e60*/  @UP1 UTMALDG.2D [UR16], [UR26] ;  /* 0x000000101a0015b4 */ /* 0x0005e40008008000 */
[----:B------:R-:W-:Y:S06]  /*1e70*/  BAR.SYNC.DEFER_BLOCKING 0x0 ;  /* 0x0000000000007b1d */ /* 0x000fec0000010000 */
[----:B------:R-:W4:Y:S02]  /*1e80*/  SYNCS.PHASECHK.TRANS64.TRYWAIT P0, [UR9+0x6000], R2 ;  /* 0x00600002ff0075a7 */ /* 0x000f240008001109 */
[----:B--2-4-:R-:W-:Y:S05]  /*1e90*/  @!P0 BRA `(.L_x_62) ;  /* 0x00000008008c8947 */ /* 0x014fea0003800000 */
.L_x_77:
        /* <DEDUP_REMOVED lines=9> */
[----:B------:R2:W-:Y:S01]  /*1f30*/  UTCQMMA gdesc[UR6], gdesc[UR10], tmem[UR23], tmem[UR12], idesc[UR13], UPT ;  /* 0x00ff0c0a060075ea */ /* 0x0005e2000b800317 */
[----:B------:R-:W-:Y:S02]  /*1f40*/  NOP ;  /* 0x0000000000007918 */ /* 0x000fe40000000000 */
.L_x_63:
[----:B------:R-:W-:Y:S01]  /*1f50*/  ELECT P0, URZ, PT ;  /* 0x0000000000ff782f */ /* 0x000fe20003800000 */
[----:B--2---:R-:W-:-:S03]  /*1f60*/  UIADD3 UR6, UPT, UPT, UR9, 0x6020, URZ ;  /* 0x0000602009067890 */ /* 0x004fc6000fffe0ff */
[----:B------:R-:W-:Y:S01]  /*1f70*/  ISETP.LT.U32.AND P0, PT, R68, 0x20, P0 ;  /* 0x000000204400780c */ /* 0x000fe20000701070 */
[----:B------:R-:W-:-:S12]  /*1f80*/  UMOV UR7, URZ ;  /* 0x000000ff00077c82 */ /* 0x000fd80008000000 */
[----:B------:R-:W-:Y:S01]  /*1f90*/  VOTEU.ANY UP0, P0 ;  /* 0x0000000000ff7886 */ /* 0x000fe20000000100 */
[----:B------:R-:W-:-:S04]  /*1fa0*/  VOTEU.ANY UP1, P0 ;  /* 0x0000000000ff7886 */ /* 0x000fc80000020100 */
[----:B------:R-:W-:Y:S02]  /*1fb0*/  @UP0 UMOV UR6, UR6 ;  /* 0x0000000600060c82 */ /* 0x000fe40008000000 */
[----:B------:R2:W-:Y:S01]  /*1fc0*/  @UP1 UTCBAR [UR6], URZ ;  /* 0x000000ff060013e9 */ /* 0x0005e200080000ff */
[----:B------:R-:W-:Y:S06]  /*1fd0*/  BAR.SYNC.DEFER_BLOCKING 0x0 ;  /* 0x0000000000007b1d */ /* 0x000fec0000010000 */
[----:B------:R-:W4:Y:S02]  /*1fe0*/  SYNCS.PHASECHK.TRANS64.TRYWAIT P0, [UR9+0x6020], R2 ;  /* 0x00602002ff0075a7 */ /* 0x000f240008001109 */
[----:B--2-4-:R-:W-:Y:S05]  /*1ff0*/  @!P0 BRA `(.L_x_64) ;  /* 0x0000000800408947 */ /* 0x014fea0003800000 */
.L_x_78:
[----:B------:R-:W-:Y:S02]  /*2000*/  UIADD3 UR5, UPT, UPT, UR5, 0x1, URZ ;  /* 0x0000000105057890 */ /* 0x000fe4000fffe0ff */
[----:B------:R-:W-:Y:S02]  /*2010*/  UIADD3 UR14, UPT, UPT, UR14, 0x20, URZ ;  /* 0x000000200e0e7890 */ /* 0x000fe4000fffe0ff */
[----:B------:R-:W-:-:S04]  /*2020*/  UISETP.NE.U32.AND UP0, UPT, UR5, 0x3, UPT ;  /* 0x000000030500788c */ /* 0x000fc8000bf05070 */
[----:B------:R-:W-:Y:S02]  /*2030*/  USEL UR6, URZ, 0x1, UP0 ;  /* 0x00000001ff067887 */ /* 0x000fe40008000000 */
[----:B------:R-:W-:Y:S02]  /*2040*/  USEL UR5, UR5, URZ, UP0 ;  /* 0x000000ff05057287 */ /* 0x000fe40008000000 */
[----:B-1----:R-:W-:Y:S02]  /*2050*/  UISETP.GE.AND UP0, UPT, UR14, UR28, UPT ;  /* 0x0000001c0e00728c */ /* 0x002fe4000bf06270 */
[----:B------:R-:W-:-:S07]  /*2060*/  ULOP3.LUT UR4, UR4, UR6, URZ, 0x3c, !UPT ;  /* 0x0000000604047292 */ /* 0x000fce000f8e3cff */
[----:B------:R-:W-:Y:S05]  /*2070*/  BRA.U !UP0, `(.L_x_65) ;  /* 0xfffffffd08147547 */ /* 0x000fea000b83ffff */
.L_x_58:
[----:B--2-4-:R-:W-:Y:S06]  /*2080*/  BAR.SYNC.DEFER_BLOCKING 0x0 ;  /* 0x0000000000007b1d */ /* 0x014fec0000010000 */
[----:B------:R-:W-:Y:S04]  /*2090*/  BSSY.RECONVERGENT B4, `(.L_x_66) ;  /* 0x0000004000047945 */ /* 0x000fe80003800200 */
[----:B------:R-:W-:Y:S05]  /*20a0*/  @P3 BRA `(.L_x_67) ;  /* 0x0000000000083947 */ /* 0x000fea0003800000 */
[----:B------:R-:W1:Y:S02]  /*20b0*/  SYNCS.CCTL.IV [UR8+0x6000] ;  /* 0x00600000ff0079b1 */ /* 0x000e640008000008 */
[----:B-1----:R-:W1:Y:S02]  /*20c0*/  SYNCS.CCTL.IV [UR8+0x6020] ;  /* 0x00602000ff0079b1 */ /* 0x002e640008000008 */
.L_x_67:
[----:B------:R-:W-:Y:S05]  /*20d0*/  BSYNC.RECONVERGENT B4 ;  /* 0x0000000000047941 */ /* 0x000fea0003800200 */
.L_x_66:
[----:B-1----:R-:W-:Y:S06]  /*20e0*/  BAR.SYNC.DEFER_BLOCKING 0x0 ;  /* 0x0000000000007b1d */ /* 0x002fec0000010000 */
[----:B------:R-:W-:Y:S04]  /*20f0*/  BSSY.RECONVERGENT B4, `(.L_x_68) ;  /* 0x0000004000047945 */ /* 0x000fe80003800200 */
[----:B------:R-:W-:Y:S05]  /*2100*/  @P3 BRA `(.L_x_69) ;  /* 0x0000000000083947 */ /* 0x000fea0003800000 */
[----:B------:R-:W1:Y:S02]  /*2110*/  SYNCS.CCTL.IV [UR8+0x6008] ;  /* 0x00600800ff0079b1 */ /* 0x000e640008000008 */
[----:B-1----:R-:W1:Y:S02]  /*2120*/  SYNCS.CCTL.IV [UR8+0x6028] ;  /* 0x00602800ff0079b1 */ /* 0x002e640008000008 */
.L_x_69:
[----:B------:R-:W-:Y:S05]  /*2130*/  BSYNC.RECONVERGENT B4 ;  /* 0x0000000000047941 */ /* 0x000fea0003800200 */
.L_x_68:
[----:B-1----:R-:W-:Y:S06]  /*2140*/  BAR.SYNC.DEFER_BLOCKING 0x0 ;  /* 0x0000000000007b1d */ /* 0x002fec0000010000 */
[----:B------:R-:W-:Y:S04]  /*2150*/  BSSY.RECONVERGENT B4, `(.L_x_70) ;  /* 0x0000004000047945 */ /* 0x000fe80003800200 */
[----:B------:R-:W-:Y:S05]  /*2160*/  @P3 BRA `(.L_x_71) ;  /* 0x0000000000083947 */ /* 0x000fea0003800000 */
[----:B------:R-:W1:Y:S02]  /*2170*/  SYNCS.CCTL.IV [UR8+0x6010] ;  /* 0x00601000ff0079b1 */ /* 0x000e640008000008 */
[----:B-1----:R-:W1:Y:S02]  /*2180*/  SYNCS.CCTL.IV [UR8+0x6030] ;  /* 0x00603000ff0079b1 */ /* 0x002e640008000008 */
.L_x_71:
[----:B------:R-:W-:Y:S05]  /*2190*/  BSYNC.RECONVERGENT B4 ;  /* 0x0000000000047941 */ /* 0x000fea0003800200 */
.L_x_70:
[----:B------:R-:W-:Y:S01]  /*21a0*/  USHF.L.U32 UR4, UR22, 0x15, URZ ;  /* 0x0000001516047899 */ /* 0x000fe200080006ff */
[C---:B------:R-:W-:Y:S01]  /*21b0*/  IMAD.SHL.U32 R2, R0.reuse, 0x10, RZ ;  /* 0x0000001000027824 */ /* 0x040fe200078e00ff */
[----:B------:R-:W-:Y:S01]  /*21c0*/  USHF.L.U32 UR22, UR22, 0x4, URZ ;  /* 0x0000000416167899 */ /* 0x000fe200080006ff */
[----:B------:R-:W-:Y:S01]  /*21d0*/  SHF.R.U32.HI R3, RZ, 0x1, R0 ;  /* 0x00000001ff037819 */ /* 0x000fe20000011600 */
[----:B------:R-:W-:Y:S01]  /*21e0*/  ULOP3.LUT UR4, UR4, 0x600000, URZ, 0xc0, !UPT ;  /* 0x0060000004047892 */ /* 0x000fe2000f8ec0ff */
[----:B------:R-:W-:Y:S01]  /*21f0*/  IMAD.SHL.U32 R0, R0, 0x80, RZ ;  /* 0x0000008000007824 */ /* 0x000fe200078e00ff */
[----:B------:R-:W-:Y:S01]  /*2200*/  ULOP3.LUT UR22, UR22, 0x40, URZ, 0xc0, !UPT ;  /* 0x0000004016167892 */ /* 0x000fe2000f8ec0ff */
[----:B------:R-:W-:Y:S02]  /*2210*/  LOP3.LUT R2, R2, 0x70, RZ, 0xc0, !PT ;  /* 0x0000007002027812 */ /* 0x000fe400078ec0ff */
[----:B------:R-:W-:Y:S01]  /*2220*/  ELECT P0, URZ, PT ;  /* 0x0000000000ff782f */ /* 0x000fe20003800000 */
[----:B------:R-:W-:Y:S01]  /*2230*/  UIADD3 UR4, UPT, UPT, UR22, UR4, UR23 ;  /* 0x0000000416047290 */ /* 0x000fe2000fffe017 */
[----:B------:R-:W-:Y:S01]  /*2240*/  LOP3.LUT R3, R2, 0x40, R3, 0x78, !PT ;  /* 0x0000004002037812 */ /* 0x000fe200078e7803 */
[----:B------:R-:W-:Y:S01]  /*2250*/  UMOV UR9, UR19 ;  /* 0x0000001300097c82 */ /* 0x000fe20008000000 */
[----:B------:R-:W-:Y:S01]  /*2260*/  ISETP.LT.U32.AND P0, PT, R68, 0x20, P0 ;  /* 0x000000204400780c */ /* 0x000fe20000701070 */
[----:B------:R-:W-:Y:S01]  /*2270*/  UMOV UR10, UR15 ;  /* 0x0000000f000a7c82 */ /* 0x000fe20008000000 */
[----:B------:R-:W-:-:S04]  /*2280*/  LOP3.LUT R0, R3, 0x3f80, R0, 0xf8, !PT ;  /* 0x00003f8003007812 */ /* 0x000fc800078ef800 */
[----:B---3--:R-:W2:Y:S01]  /*2290*/  LDTM.x64 R4, tmem[UR4] ;  /* 0x00000004000479ee */ /* 0x008ea20008340000 */
[C---:B------:R-:W-:Y:S01]  /*22a0*/  LOP3.LUT R2, R0.reuse, 0x10, RZ, 0x3c, !PT ;  /* 0x0000001000027812 */ /* 0x040fe200078e3cff */
[----:B------:R-:W-:Y:S01]  /*22b0*/  NOP ;  /* 0x0000000000007918 */ /* 0x000fe20000000000 */
[----:B------:R-:W-:-:S04]  /*22c0*/  LOP3.LUT R3, R0, 0x20, RZ, 0x3c, !PT ;  /* 0x0000002000037812 */ /* 0x000fc800078e3cff */
[----:B--2---:R-:W-:Y:S01]  /*22d0*/  VOTEU.ANY UP1, P0 ;  /* 0x0000000000ff7886 */ /* 0x004fe20000020100 */
[----:B------:R-:W-:Y:S01]  /*22e0*/  VOTEU.ANY UP0, P0 ;  /* 0x0000000000ff7886 */ /* 0x000fe20000000100 */
[----:B------:R-:W-:Y:S02]  /*22f0*/  F2FP.SATFINITE.E4M3.F32.PACK_AB_MERGE_C R6, R7, R6, RZ ;  /* 0x000000060706723e */ /* 0x000fe400048070ff */
[----:B------:R-:W-:Y:S02]  /*2300*/  F2FP.SATFINITE.E4M3.F32.PACK_AB_MERGE_C R10, R11, R10, RZ ;  /* 0x0000000a0b0a723e */ /* 0x000fe400048070ff */
[----:B------:R-:W-:Y:S02]  /*2310*/  F2FP.SATFINITE.E4M3.F32.PACK_AB_MERGE_C R14, R15, R14, RZ ;  /* 0x0000000e0f0e723e */ /* 0x000fe400048070ff */
[----:B------:R-:W-:Y:S02]  /*2320*/  F2FP.SATFINITE.E4M3.F32.PACK_AB_MERGE_C R7, R19, R18, RZ ;  /* 0x000000121307723e */ /* 0x000fe400048070ff */
[----:B------:R-:W-:-:S02]  /*2330*/  F2FP.SATFINITE.E4M3.F32.PACK_AB_MERGE_C R22, R23, R22, RZ ;  /* 0x000000161716723e */ /* 0x000fc400048070ff */
[----:B------:R-:W-:Y:S02]  /*2340*/  F2FP.SATFINITE.E4M3.F32.PACK_AB_MERGE_C R26, R27, R26, RZ ;  /* 0x0000001a1b1a723e */ /* 0x000fe400048070ff */
        /* <DEDUP_REMOVED lines=10> */
[----:B------:R-:W-:-:S02]  /*23f0*/  F2FP.SATFINITE.E4M3.F32.PACK_AB_MERGE_C R4, R5, R4, R6 ;  /* 0x000000040504723e */ /* 0x000fc40004807006 */
[----:B------:R-:W-:Y:S02]  /*2400*/  F2FP.SATFINITE.E4M3.F32.PACK_AB_MERGE_C R5, R9, R8, R10 ;  /* 0x000000080905723e */ /* 0x000fe4000480700a */
[----:B------:R-:W-:Y:S02]  /*2410*/  F2FP.SATFINITE.E4M3.F32.PACK_AB_MERGE_C R6, R13, R12, R14 ;  /* 0x0000000c0d06723e */ /* 0x000fe4000480700e */
[----:B------:R-:W-:Y:S02]  /*2420*/  F2FP.SATFINITE.E4M3.F32.PACK_AB_MERGE_C R7, R17, R16, R7 ;  /* 0x000000101107723e */ /* 0x000fe40004807007 */
[----:B------:R-:W-:Y:S02]  /*2430*/  F2FP.SATFINITE.E4M3.F32.PACK_AB_MERGE_C R20, R21, R20, R22 ;  /* 0x000000141514723e */ /* 0x000fe40004807016 */
[----:B------:R-:W-:Y:S01]  /*2440*/  F2FP.SATFINITE.E4M3.F32.PACK_AB_MERGE_C R21, R25, R24, R26 ;  /* 0x000000181915723e */ /* 0x000fe2000480701a */
[----:B-1----:R1:W-:Y:S01]  /*2450*/  STS.128 [R0+UR8], R4 ;  /* 0x0000000400007988 */ /* 0x0023e20008000c08 */
[----:B------:R-:W-:-:S02]  /*2460*/  F2FP.SATFINITE.E4M3.F32.PACK_AB_MERGE_C R22, R29, R28, R30 ;  /* 0x0000001c1d16723e */ /* 0x000fc4000480701e */
[----:B------:R-:W-:Y:S02]  /*2470*/  F2FP.SATFINITE.E4M3.F32.PACK_AB_MERGE_C R23, R33, R32, R34 ;  /* 0x000000202117723e */ /* 0x000fe40004807022 */
[----:B------:R-:W-:Y:S02]  /*2480*/  F2FP.SATFINITE.E4M3.F32.PACK_AB_MERGE_C R36, R37, R36, R38 ;  /* 0x000000242524723e */ /* 0x000fe40004807026 */
[----:B------:R-:W-:Y:S01]  /*2490*/  F2FP.SATFINITE.E4M3.F32.PACK_AB_MERGE_C R37, R41, R40, R42 ;  /* 0x000000282925723e */ /* 0x000fe2000480702a */
[----:B------:R1:W-:Y:S01]  /*24a0*/  STS.128 [R2+UR8], R20 ;  /* 0x0000001402007988 */ /* 0x0003e20008000c08 */
[----:B------:R-:W-:Y:S02]  /*24b0*/  F2FP.SATFINITE.E4M3.F32.PACK_AB_MERGE_C R38, R45, R44, R46 ;  /* 0x0000002c2d26723e */ /* 0x000fe4000480702e */
[----:B------:R-:W-:Y:S02]  /*24c0*/  F2FP.SATFINITE.E4M3.F32.PACK_AB_MERGE_C R39, R49, R48, R50 ;  /* 0x000000303127723e */ /* 0x000fe40004807032 */
[----:B------:R-:W-:-:S02]  /*24d0*/  F2FP.SATFINITE.E4M3.F32.PACK_AB_MERGE_C R52, R53, R52, R54 ;  /* 0x000000343534723e */ /* 0x000fc40004807036 */
[----:B------:R-:W-:Y:S01]  /*24e0*/  F2FP.SATFINITE.E4M3.F32.PACK_AB_MERGE_C R53, R57, R56, R58 ;  /* 0x000000383935723e */ /* 0x000fe2000480703a */
[----:B------:R1:W-:Y:S01]  /*24f0*/  STS.128 [R3+UR8], R36 ;  /* 0x0000002403007988 */ /* 0x0003e20008000c08 */
[----:B------:R-:W-:Y:S02]  /*2500*/  F2FP.SATFINITE.E4M3.F32.PACK_AB_MERGE_C R54, R61, R60, R62 ;  /* 0x0000003c3d36723e */ /* 0x000fe4000480703e */
[----:B------:R-:W-:Y:S02]  /*2510*/  F2FP.SATFINITE.E4M3.F32.PACK_AB_MERGE_C R55, R65, R64, R66 ;  /* 0x000000404137723e */ /* 0x000fe40004807042 */
[----:B------:R-:W-:-:S05]  /*2520*/  LOP3.LUT R8, R0, 0x30, RZ, 0x3c, !PT ;  /* 0x0000003000087812 */ /* 0x000fca00078e3cff */
[----:B------:R1:W-:Y:S01]  /*2530*/  STS.128 [R8+UR8], R52 ;  /* 0x0000003408007988 */ /* 0x0003e20008000c08 */
[----:B------:R2:W-:Y:S06]  /*2540*/  MEMBAR.ALL.CTA ;  /* 0x0000000000007992 */ /* 0x0005ec0000008000 */
[----:B--2---:R-:W2:Y:S02]  /*2550*/  FENCE.VIEW.ASYNC.S ;  /* 0x00000000000073c6 */ /* 0x004ea40000000000 */
[----:B--2---:R-:W-:Y:S06]  /*2560*/  BAR.SYNC.DEFER_BLOCKING 0x0 ;  /* 0x0000000000007b1d */ /* 0x004fec0000010000 */
[----:B------:R1:W-:Y:S01]  /*2570*/  @UP1 UTMASTG.2D [UR8], [UR20] ;  /* 0x00000008140013b5 */ /* 0x0003e20008008000 */
[----:B------:R0:W-:Y:S01]  /*2580*/  UTMACMDFLUSH ;  /* 0x00000000000079b7 */ /* 0x0001e20000000000 */
[----:B------:R-:W-:-:S04]  /*2590*/  DEPBAR.LE SB0, 0x0 ;  /* 0x000080000000791a */ /* 0x000fc80000000000 */
[----:B------:R-:W-:Y:S08]  /*25a0*/  BAR.SYNC.DEFER_BLOCKING 0x0 ;  /* 0x0000000000007b1d */ /* 0x000ff00000010000 */
[----:B------:R-:W-:Y:S06]  /*25b0*/  BAR.SYNC.DEFER_BLOCKING 0x0 ;  /* 0x0000000000007b1d */ /* 0x000fec0000010000 */
[----:B-1----:R-:W-:Y:S05]  /*25c0*/  @P2 BRA `(.L_x_72) ;  /* 0x0000000000a02947 */ /* 0x002fea0003800000 */
[----:B------:R-:W1:Y:S01]  /*25d0*/  S2UR UR5, SR_CgaCtaId ;  /* 0x00000000000579c3 */ /* 0x000e620000008800 */
[----:B------:R-:W-:Y:S01]  /*25e0*/  NOP ;  /* 0x0000000000007918 */ /* 0x000fe20000000000 */
[----:B------:R-:W-:Y:S01]  /*25f0*/  UMOV UR4, 0x50 ;  /* 0x0000005000047882 */ /* 0x000fe20000000000 */
[----:B------:R-:W-:Y:S02]  /*2600*/  IMAD.U32 R0, RZ, RZ, UR23 ;  /* 0x00000017ff007e24 */ /* 0x000fe4000f8e00ff */
[----:B------:R-:W-:Y:S02]  /*2610*/  IMAD.MOV.U32 R3, RZ, RZ, 0xf ;  /* 0x0000000fff037424 */ /* 0x000fe400078e00ff */
[----:B------:R-:W-:Y:S01]  /*2620*/  IMAD.MOV.U32 R7, RZ, RZ, 0x1 ;  /* 0x00000001ff077424 */ /* 0x000fe200078e00ff */
[----:B------:R-:W-:-:S04]  /*2630*/  LOP3.LUT R0, R0, 0xffff, RZ, 0xc0, !PT ;  /* 0x0000ffff00007812 */ /* 0x000fc800078ec0ff */
[----:B------:R-:W-:-:S05]  /*2640*/  SHF.R.U32.HI R0, RZ, 0x5, R0 ;  /* 0x00000005ff007819 */ /* 0x000fca0000011600 */
[----:B------:R-:W-:Y:S01]  /*2650*/  VIADD R2, R0, 0x10 ;  /* 0x0000001000027836 */ /* 0x000fe20000000000 */
[----:B------:R-:W-:Y:S01]  /*2660*/  SHF.L.U32 R0, R3, R0, RZ ;  /* 0x0000000003007219 */ /* 0x000fe200000006ff */
[----:B-1----:R-:W-:-:S03]  /*2670*/  ULEA UR6, UR5, UR4, 0x18 ;  /* 0x0000000405067291 */ /* 0x002fc6000f8ec0ff */
[----:B------:R-:W-:-:S04]  /*2680*/  SHF.L.U32 R3, R7, R2, RZ ;  /* 0x0000000207037219 */ /* 0x000fc800000006ff */
[----:B------:R-:W-:Y:S02]  /*2690*/  LOP3.LUT R0, R3, R0, RZ, 0xfc, !PT ;  /* 0x0000000003007212 */ /* 0x000fe400078efcff */
[----:B------:R-:W1:Y:S02]  /*26a0*/  LDS R5, [UR6] ;  /* 0x00000006ff057984 */ /* 0x000e640008000800 */
[C---:B------:R-:W-:Y:S02]  /*26b0*/  LOP3.LUT R2, R0.reuse, 0xffff, RZ, 0xc0, !PT ;  /* 0x0000ffff00027812 */ /* 0x040fe400078ec0ff */
[----:B-1----:R-:W-:-:S04]  /*26c0*/  LOP3.LUT R3, R0, 0xffff, R5, 0x80, !PT ;  /* 0x0000ffff00037812 */ /* 0x002fc800078e8005 */
[----:B------:R-:W-:-:S13]  /*26d0*/  ISETP.NE.AND P0, PT, R3, R2, PT ;  /* 0x000000020300720c */ /* 0x000fda0003f05270 */
[----:B------:R-:W-:Y:S05]  /*26e0*/  @P0 BRA `(.L_x_73) ;  /* 0x0000000000500947 */ /* 0x000fea0003800000 */
[----:B------:R-:W-:Y:S02]  /*26f0*/  SHF.R.U32.HI R5, RZ, 0x10, R5 ;  /* 0x00000010ff057819 */ /* 0x000fe40000011605 */
[----:B------:R-:W-:-:S04]  /*2700*/  SHF.R.U32.HI R2, RZ, 0x10, R0 ;  /* 0x00000010ff027819 */ /* 0x000fc80000011600 */
[----:B------:R-:W-:-:S04]  /*2710*/  LOP3.LUT R5, R5, R2, RZ, 0xc0, !PT ;  /* 0x0000000205057212 */ /* 0x000fc800078ec0ff */
[----:B------:R-:W-:-:S13]  /*2720*/  ISETP.NE.AND P0, PT, R5, R2, PT ;  /* 0x000000020500720c */ /* 0x000fda0003f05270 */
[----:B------:R-:W-:Y:S05]  /*2730*/  @P0 BRA `(.L_x_74) ;  /* 0x0000000000300947 */ /* 0x000fea0003800000 */
[----:B------:R-:W-:Y:S01]  /*2740*/  R2UR UR4, R0 ;  /* 0x00000000000472ca */ /* 0x000fe200000e0000 */
[----:B------:R-:W-:Y:S01]  /*2750*/  VOTEU.ANY UR5, UPT, PT ;  /* 0x0000000000057886 */ /* 0x000fe200038e0100 */
[----:B------:R-:W1:Y:S01]  /*2760*/  S2R R0, SR_LANEID ;  /* 0x0000000000007919 */ /* 0x000e620000000000 */
[----:B------:R-:W-:-:S10]  /*2770*/  UFLO.U32 UR5, UR5 ;  /* 0x00000005000572bd */ /* 0x000fd400080e0000 */
[----:B------:R-:W-:-:S06]  /*2780*/  ULOP3.LUT UR4, URZ, UR4, URZ, 0x33, !UPT ;  /* 0x00000004ff047292 */ /* 0x000fcc000f8e33ff */
[----:B------:R-:W-:-:S04]  /*2790*/  IMAD.U32 R2, RZ, RZ, UR4 ;  /* 0x00000004ff027e24 */ /* 0x000fc8000f8e00ff */
[----:B------:R-:W2:Y:S02]  /*27a0*/  REDUX UR7, R2 ;  /* 0x00000000020773c4 */ /* 0x000ea40000000000 */
[----:B------:R3:W-:Y:S01]  /*27b0*/  UTCATOMSWS.AND URZ, UR4 ;  /* 0x0000000400ff79e3 */ /* 0x0007e20008000000 */
[----:B-1----:R-:W-:Y:S01]  /*27c0*/  ISETP.EQ.U32.AND P0, PT, R0, UR5, PT ;  /* 0x0000000500007c0c */ /* 0x002fe2000bf02070 */
[----:B--2---:R-:W-:-:S12]  /*27d0*/  IMAD.U32 R0, RZ, RZ, UR7 ;  /* 0x00000007ff007e24 */ /* 0x004fd8000f8e00ff */
[----:B------:R3:W-:Y:S01]  /*27e0*/  @P0 ATOMS.AND RZ, [UR6], R0 ;  /* 0x00000000ffff098c */ /* 0x0007e2000a800006 */
[----:B------:R-:W-:Y:S05]  /*27f0*/  BRA `(.L_x_72) ;  /* 0x0000000000147947 */ /* 0x000fea0003800000 */
.L_x_74:
[----:B------:R-:W-:-:S07]  /*2800*/  MOV R2, 0x2820 ;  /* 0x0000282000027802 */ /* 0x000fce0000000f00 */
[----:B------:R-:W-:Y:S05]  /*2810*/  CALL.REL.NOINC `($__internal_0_$__cuda_sm10x_tcgen05_guardrail_trap_col_being_dealloced_not_returned_by_alloc) ;  /* 0x0000000000447944 */ /* 0x000fea0003c00000 */
[----:B------:R-:W-:Y:S05]  /*2820*/  BRA `(.L_x_72) ;  /* 0x0000000000087947 */ /* 0x000fea0003800000 */
.L_x_73:
[----:B------:R-:W-:-:S07]  /*2830*/  MOV R2, 0x2850 ;  /* 0x0000285000027802 */ /* 0x000fce0000000f00 */
[----:B------:R-:W-:Y:S05]  /*2840*/  CALL.REL.NOINC `($__internal_2_$__cuda_sm10x_tcgen05_guardrail_trap_unallocated_columns_being_dealloced) ;  /* 0x0000000000507944 */ /* 0x000fea0003c00000 */
.L_x_72:
[----:B------:R-:W-:Y:S01]  /*2850*/  NOP ;  /* 0x0000000000007918 */ /* 0x000fe20000000000 */
[----:B---3--:R-:W-:Y:S05]  /*2860*/  EXIT ;  /* 0x000000000000794d */ /* 0x008fea0003800000 */
.L_x_59:
[----:B------:R-:W1:Y:S02]  /*2870*/  SYNCS.PHASECHK.TRANS64.TRYWAIT P0, [UR8+0x6000], RZ ;  /* 0x006000ffff0075a7 */ /* 0x000e640008001108 */
[----:B-1----:R-:W-:Y:S05]  /*2880*/  @!P0 BRA `(.L_x_59) ;  /* 0xfffffffc00f88947 */ /* 0x002fea000383ffff */
[----:B------:R-:W-:Y:S05]  /*2890*/  BRA `(.L_x_75) ;  /* 0xfffffff0009c7947 */ /* 0x000fea000383ffff */
.L_x_61:
[----:B------:R-:W1:Y:S02]  /*28a0*/  SYNCS.PHASECHK.TRANS64.TRYWAIT P1, [UR8+0x6020], RZ ;  /* 0x006020ffff0075a7 */ /* 0x000e640008021108 */
[----:B-1----:R-:W-:Y:S05]  /*28b0*/  @!P1 BRA `(.L_x_61) ;  /* 0xfffffffc00f89947 */ /* 0x002fea000383ffff */
[----:B------:R-:W-:Y:S05]  /*28c0*/  BRA `(.L_x_76) ;  /* 0xfffffff000ec7947 */ /* 0x000fea000383ffff */
.L_x_62:
[----:B------:R-:W2:Y:S02]  /*28d0*/  SYNCS.PHASECHK.TRANS64.TRYWAIT P0, [UR9+0x6000], R2 ;  /* 0x00600002ff0075a7 */ /* 0x000ea40008001109 */
[----:B--2---:R-:W-:Y:S05]  /*28e0*/  @!P0 BRA `(.L_x_62) ;  /* 0xfffffffc00f88947 */ /* 0x004fea000383ffff */
[----:B------:R-:W-:Y:S05]  /*28f0*/  BRA `(.L_x_77) ;  /* 0xfffffff400687947 */ /* 0x000fea000383ffff */
.L_x_64:
[----:B------:R-:W2:Y:S02]  /*2900*/  SYNCS.PHASECHK.TRANS64.TRYWAIT P0, [UR9+0x6020], R2 ;  /* 0x00602002ff0075a7 */ /* 0x000ea40008001109 */
[----:B--2---:R-:W-:Y:S05]  /*2910*/  @!P0 BRA `(.L_x_64) ;  /* 0xfffffffc00f88947 */ /* 0x004fea000383ffff */
[----:B------:R-:W-:Y:S05]  /*2920*/  BRA `(.L_x_78) ;  /* 0xfffffff400b47947 */ /* 0x000fea000383ffff */
        .weak           $__internal_0_$__cuda_sm10x_tcgen05_guardrail_trap_col_being_dealloced_not_returned_by_alloc
        .type           $__internal_0_$__cuda_sm10x_tcgen05_guardrail_trap_col_being_dealloced_not_returned_by_alloc,@function
        .size           $__internal_0_$__cuda_sm10x_tcgen05_guardrail_trap_col_being_dealloced_not_returned_by_alloc,($__internal_1_$__cuda_sm10x_tcgen05_guardrail_trap_phase_invalid_during_alloc - $__internal_0_$__cuda_sm10x_tcgen05_guardrail_trap_col_being_dealloced_not_returned_by_alloc)
$__internal_0_$__cuda_sm10x_tcgen05_guardrail_trap_col_being_dealloced_not_returned_by_alloc:
[----:B------:R-:W-:Y:S05]  /*2930*/  BPT.TRAP 0x1 ;  /* 0x000000040000795c */ /* 0x000fea0000300000 */
[----:B------:R-:W-:-:S04]  /*2940*/  IMAD.MOV.U32 R3, RZ, RZ, 0x0 ;  /* 0x00000000ff037424 */ /* 0x000fc800078e00ff */
[----:B------:R-:W-:Y:S05]  /*2950*/  RET.REL.NODEC R2 `(gluon_tcgen05) ;  /* 0xffffffd402a87950 */ /* 0x000fea0003c3ffff */
        .weak           $__internal_1_$__cuda_sm10x_tcgen05_guardrail_trap_phase_invalid_during_alloc
        .type           $__internal_1_$__cuda_sm10x_tcgen05_guardrail_trap_phase_invalid_during_alloc,@function
        .size           $__internal_1_$__cuda_sm10x_tcgen05_guardrail_trap_phase_invalid_during_alloc,($__internal_2_$__cuda_sm10x_tcgen05_guardrail_trap_unallocated_columns_being_dealloced - $__internal_1_$__cuda_sm10x_tcgen05_guardrail_trap_phase_invalid_during_alloc)
$__internal_1_$__cuda_sm10x_tcgen05_guardrail_trap_phase_invalid_during_alloc:
[----:B------:R-:W-:Y:S05]  /*2960*/  BPT.TRAP 0x1 ;  /* 0x000000040000795c */ /* 0x000fea0000300000 */
[----:B------:R-:W-:-:S04]  /*2970*/  IMAD.MOV.U32 R3, RZ, RZ, 0x0 ;  /* 0x00000000ff037424 */ /* 0x000fc800078e00ff */
[----:B------:R-:W-:Y:S05]  /*2980*/  RET.REL.NODEC R2 `(gluon_tcgen05) ;  /* 0xffffffd4029c7950 */ /* 0x000fea0003c3ffff */
        .weak           $__internal_2_$__cuda_sm10x_tcgen05_guardrail_trap_unallocated_columns_being_dealloced
        .type           $__internal_2_$__cuda_sm10x_tcgen05_guardrail_trap_unallocated_columns_being_dealloced,@function
        .size           $__internal_2_$__cuda_sm10x_tcgen05_guardrail_trap_unallocated_columns_being_dealloced,(.L_x_82 - $__internal_2_$__cuda_sm10x_tcgen05_guardrail_trap_unallocated_columns_being_dealloced)
$__internal_2_$__cuda_sm10x_tcgen05_guardrail_trap_unallocated_columns_being_dealloced:
[----:B------:R-:W-:Y:S05]  /*2990*/  BPT.TRAP 0x1 ;  /* 0x000000040000795c */ /* 0x000fea0000300000 */
[----:B------:R-:W-:-:S04]  /*29a0*/  IMAD.MOV.U32 R3, RZ, RZ, 0x0 ;  /* 0x00000000ff037424 */ /* 0x000fc800078e00ff */
[----:B------:R-:W-:Y:S05]  /*29b0*/  RET.REL.NODEC R2 `(gluon_tcgen05) ;  /* 0xffffffd402907950 */ /* 0x000fea0003c3ffff */
.L_x_79:
[----:B------:R-:W-:-:S00]  /*29c0*/  BRA `(.L_x_79) ;  /* 0xfffffffc00fc7947 */ /* 0x000fc0000383ffff */
[----:B------:R-:W-:-:S00]  /*29d0*/  NOP ;  /* 0x0000000000007918 */ /* 0x000fc00000000000 */
        /* <DEDUP_REMOVED lines=10> */
.L_x_82:


//--------------------- .nv.shared.gluon_tcgen05  --------------------------
	.section	.nv.shared.gluon_tcgen05,"aw",@nobits
	.sectionflags	@""
	.align	16
	.zero		1024


//--------------------- .nv.shared.reserved.0     --------------------------
	.section	.nv.shared.reserved.0,"aw",@nobits
	.align	8
	.weak		__nv_reservedSMEM_offset_0_alias
	.size		__nv_reservedSMEM_offset_0_alias, 0, 64
	.other		__nv_reservedSMEM_offset_0_alias,@"STO_CUDA_RESERVED_SHARED STV_DEFAULT"
__nv_reservedSMEM_offset_0_alias:
	.zero		0
.nv.shared.reserved.0:
	.zero		64
	.weak		__nv_reservedSMEM_allocation_phase
	.type		__nv_reservedSMEM_allocation_phase,@object
	.size		__nv_reservedSMEM_allocation_phase,(.L_0 - __nv_reservedSMEM_allocation_phase)
__nv_reservedSMEM_allocation_phase:
	.zero		1
.L_0:
	.zero		7
	.weak		__nv_reservedSMEM_devtool_atexit_pc
	.type		__nv_reservedSMEM_devtool_atexit_pc,@object
	.size		__nv_reservedSMEM_devtool_atexit_pc,(__nv_reservedSMEM_allocation_mask - __nv_reservedSMEM_devtool_atexit_pc)
__nv_reservedSMEM_devtool_atexit_pc:
	.zero		8
	.weak		__nv_reservedSMEM_allocation_mask
	.type		__nv_reservedSMEM_allocation_mask,@object
	.size		__nv_reservedSMEM_allocation_mask,(.L_2 - __nv_reservedSMEM_allocation_mask)
__nv_reservedSMEM_allocation_mask:
	.zero		4
.L_2:


//--------------------- .nv.constant0.gluon_tcgen05 --------------------------
	.section	.nv.constant0.gluon_tcgen05,"a",@progbits
	.sectionflags	@""
	.align	4
.nv.constant0.gluon_tcgen05:
	.zero		976


//--------------------- SYMBOLS --------------------------

	.type		.nv.reservedSmem.offset0,@object
	.size		.nv.reservedSmem.offset0,0x4
	.type		.nv.reservedSmem.cap,@object
	.size		.nv.reservedSmem.cap,0x4
